	.target	sm_80

	.elftype	@"ET_EXEC"


//--------------------- .note.nv.tkinfo           --------------------------
	.section	.note.nv.tkinfo,"",@"SHT_NOTE"
	.sectionflags	@"SHF_NOTE_NV_TKINFO"
	.tkinfo
        /*0018*/ 	.word	0x00000002
        /*0030*/ 	.string	""
        /*0030*/ 	.string	"ptxas"
        /*0030*/ 	.string	"Cuda compilation tools, release 13.0, V13.0.88"
        /*0030*/ 	.string	"Build cuda_13.0.r13.0/compiler.36424714_0"
        /*0030*/ 	.string	"-v  -suppress-debug-info  -lineinfo  -arch sm_80 "



//--------------------- .note.nv.cuinfo           --------------------------
	.section	.note.nv.cuinfo,"",@"SHT_NOTE"
	.sectionflags	@"SHF_NOTE_NV_CUINFO"
        /*0018*/ 	.short	0x0002
        /*001a*/ 	.short	0x0050
        /*001c*/ 	.short	0x0082
	.zero		2


//--------------------- .nv.info                  --------------------------
	.section	.nv.info,"",@"SHT_CUDA_INFO"
	.align	4


	//----- nvinfo : EIATTR_REGCOUNT
	.align		4
        /*0000*/ 	.byte	0x04, 0x2f
        /*0002*/ 	.short	(.L_1 - .L_0)
	.align		4
.L_0:
        /*0004*/ 	.word	index@(matmul_kernel)
        /*0008*/ 	.word	0x00000020


	//----- nvinfo : EIATTR_FRAME_SIZE
	.align		4
.L_1:
        /*000c*/ 	.byte	0x04, 0x11
        /*000e*/ 	.short	(.L_3 - .L_2)
	.align		4
.L_2:
        /*0010*/ 	.word	index@(matmul_kernel)
        /*0014*/ 	.word	0x00000898


	//----- nvinfo : EIATTR_MIN_STACK_SIZE
	.align		4
.L_3:
        /*0018*/ 	.byte	0x04, 0x12
        /*001a*/ 	.short	(.L_5 - .L_4)
	.align		4
.L_4:
        /*001c*/ 	.word	index@(matmul_kernel)
        /*0020*/ 	.word	0x00000898
.L_5:


//--------------------- .nv.info.matmul_kernel    --------------------------
	.section	.nv.info.matmul_kernel,"",@"SHT_CUDA_INFO"
	.sectionflags	@""
	.align	4


	//----- nvinfo : EIATTR_CUDA_API_VERSION
	.align		4
        /*0000*/ 	.byte	0x04, 0x37
        /*0002*/ 	.short	(.L_7 - .L_6)
.L_6:
        /*0004*/ 	.word	0x00000082


	//----- nvinfo : EIATTR_SW2861232_WAR
	.align		4
.L_7:
        /*0008*/ 	.byte	0x01, 0x35
	.zero		2


	//----- nvinfo : EIATTR_PARAM_CBANK
	.align		4
        /*000c*/ 	.byte	0x04, 0x0a
        /*000e*/ 	.short	(.L_9 - .L_8)
	.align		4
.L_8:
        /*0010*/ 	.word	index@(.nv.constant0.matmul_kernel)
        /*0014*/ 	.short	0x0160
        /*0016*/ 	.short	0x0050


	//----- nvinfo : EIATTR_CBANK_PARAM_SIZE
	.align		4
.L_9:
        /*0018*/ 	.byte	0x03, 0x19
        /*001a*/ 	.short	0x0050


	//----- nvinfo : EIATTR_KPARAM_INFO
	.align		4
        /*001c*/ 	.byte	0x04, 0x17
        /*001e*/ 	.short	(.L_11 - .L_10)
.L_10:
        /*0020*/ 	.word	0x00000000
        /*0024*/ 	.short	0x000d
        /*0026*/ 	.short	0x0048
        /*0028*/ 	.byte	0x00, 0xf4, 0x21, 0x00


	//----- nvinfo : EIATTR_KPARAM_INFO
	.align		4
.L_11:
        /*002c*/ 	.byte	0x04, 0x17
        /*002e*/ 	.short	(.L_13 - .L_12)
.L_12:
        /*0030*/ 	.word	0x00000000
        /*0034*/ 	.short	0x000c
        /*0036*/ 	.short	0x0040
        /*0038*/ 	.byte	0x00, 0xf4, 0x21, 0x00


	//----- nvinfo : EIATTR_KPARAM_INFO
	.align		4
.L_13:
        /*003c*/ 	.byte	0x04, 0x17
        /*003e*/ 	.short	(.L_15 - .L_14)
.L_14:
        /*0040*/ 	.word	0x00000000
        /*0044*/ 	.short	0x000b
        /*0046*/ 	.short	0x0038
        /*0048*/ 	.byte	0x00, 0xf0, 0x11, 0x00


	//----- nvinfo : EIATTR_KPARAM_INFO
	.align		4
.L_15:
        /*004c*/ 	.byte	0x04, 0x17
        /*004e*/ 	.short	(.L_17 - .L_16)
.L_16:
        /*0050*/ 	.word	0x00000000
        /*0054*/ 	.short	0x000a
        /*0056*/ 	.short	0x0034
        /*0058*/ 	.byte	0x00, 0xf0, 0x11, 0x00


	//----- nvinfo : EIATTR_KPARAM_INFO
	.align		4
.L_17:
        /*005c*/ 	.byte	0x04, 0x17
        /*005e*/ 	.short	(.L_19 - .L_18)
.L_18:
        /*0060*/ 	.word	0x00000000
        /*0064*/ 	.short	0x0009
        /*0066*/ 	.short	0x0030
        /*0068*/ 	.byte	0x00, 0xf0, 0x11, 0x00


	//----- nvinfo : EIATTR_KPARAM_INFO
	.align		4
.L_19:
        /*006c*/ 	.byte	0x04, 0x17
        /*006e*/ 	.short	(.L_21 - .L_20)
.L_20:
        /*0070*/ 	.word	0x00000000
        /*0074*/ 	.short	0x0008
        /*0076*/ 	.short	0x002c
        /*0078*/ 	.byte	0x00, 0xf0, 0x11, 0x00


	//----- nvinfo : EIATTR_KPARAM_INFO
	.align		4
.L_21:
        /*007c*/ 	.byte	0x04, 0x17
        /*007e*/ 	.short	(.L_23 - .L_22)
.L_22:
        /*0080*/ 	.word	0x00000000
        /*0084*/ 	.short	0x0007
        /*0086*/ 	.short	0x0028
        /*0088*/ 	.byte	0x00, 0xf0, 0x11, 0x00


	//----- nvinfo : EIATTR_KPARAM_INFO
	.align		4
.L_23:
        /*008c*/ 	.byte	0x04, 0x17
        /*008e*/ 	.short	(.L_25 - .L_24)
.L_24:
        /*0090*/ 	.word	0x00000000
        /*0094*/ 	.short	0x0006
        /*0096*/ 	.short	0x0024
        /*0098*/ 	.byte	0x00, 0xf0, 0x11, 0x00


	//----- nvinfo : EIATTR_KPARAM_INFO
	.align		4
.L_25:
        /*009c*/ 	.byte	0x04, 0x17
        /*009e*/ 	.short	(.L_27 - .L_26)
.L_26:
        /*00a0*/ 	.word	0x00000000
        /*00a4*/ 	.short	0x0005
        /*00a6*/ 	.short	0x0020
        /*00a8*/ 	.byte	0x00, 0xf0, 0x11, 0x00


	//----- nvinfo : EIATTR_KPARAM_INFO
	.align		4
.L_27:
        /*00ac*/ 	.byte	0x04, 0x17
        /*00ae*/ 	.short	(.L_29 - .L_28)
.L_28:
        /*00b0*/ 	.word	0x00000000
        /*00b4*/ 	.short	0x0004
        /*00b6*/ 	.short	0x001c
        /*00b8*/ 	.byte	0x00, 0xf0, 0x11, 0x00


	//----- nvinfo : EIATTR_KPARAM_INFO
	.align		4
.L_29:
        /*00bc*/ 	.byte	0x04, 0x17
        /*00be*/ 	.short	(.L_31 - .L_30)
.L_30:
        /*00c0*/ 	.word	0x00000000
        /*00c4*/ 	.short	0x0003
        /*00c6*/ 	.short	0x0018
        /*00c8*/ 	.byte	0x00, 0xf0, 0x11, 0x00


	//----- nvinfo : EIATTR_KPARAM_INFO
	.align		4
.L_31:
        /*00cc*/ 	.byte	0x04, 0x17
        /*00ce*/ 	.short	(.L_33 - .L_32)
.L_32:
        /*00d0*/ 	.word	0x00000000
        /*00d4*/ 	.short	0x0002
        /*00d6*/ 	.short	0x0010
        /*00d8*/ 	.byte	0x00, 0xf4, 0x21, 0x00


	//----- nvinfo : EIATTR_KPARAM_INFO
	.align		4
.L_33:
        /*00dc*/ 	.byte	0x04, 0x17
        /*00de*/ 	.short	(.L_35 - .L_34)
.L_34:
        /*00e0*/ 	.word	0x00000000
        /*00e4*/ 	.short	0x0001
        /*00e6*/ 	.short	0x0008
        /*00e8*/ 	.byte	0x00, 0xf4, 0x21, 0x00


	//----- nvinfo : EIATTR_KPARAM_INFO
	.align		4
.L_35:
        /*00ec*/ 	.byte	0x04, 0x17
        /*00ee*/ 	.short	(.L_37 - .L_36)
.L_36:
        /*00f0*/ 	.word	0x00000000
        /*00f4*/ 	.short	0x0000
        /*00f6*/ 	.short	0x0000
        /*00f8*/ 	.byte	0x00, 0xf4, 0x21, 0x00


	//----- nvinfo : EIATTR_MAXREG_COUNT
	.align		4
.L_37:
        /*00fc*/ 	.byte	0x03, 0x1b
        /*00fe*/ 	.short	0x0080


	//----- nvinfo : EIATTR_NUM_BARRIERS
	.align		4
        /*0100*/ 	.byte	0x02, 0x4c
        /*0102*/ 	.byte	0x01
	.zero		1


	//----- nvinfo : EIATTR_ANNOTATIONS
	.align		4
        /*0104*/ 	.byte	0x04, 0x55
        /*0106*/ 	.short	(.L_39 - .L_38)


	//   ....[0]....
.L_38:
        /*0108*/ 	.word	0x00000001
        /*010c*/ 	.byte	0x20, 0x06, 0x00, 0x00, 0x01, 0x00, 0x00, 0x00, 0x30, 0x06, 0x00, 0x00, 0x01, 0x00, 0x00, 0x00
        /* <DEDUP_REMOVED lines=760> */
        /*309c*/ 	.byte	0x80, 0xd9, 0x00, 0x00, 0x01, 0x00, 0x00, 0x00, 0x90, 0xd9, 0x00, 0x00


	//----- nvinfo : EIATTR_MERCURY_ISA_VERSION
	.align		4
.L_39:
        /*30a8*/ 	.byte	0x03, 0x5f
        /*30aa*/ 	.short	0x0000


	//----- nvinfo : EIATTR_EXIT_INSTR_OFFSETS
	.align		4
        /*30ac*/ 	.byte	0x04, 0x1c
        /*30ae*/ 	.short	(.L_41 - .L_40)


	//   ....[0]....
.L_40:
        /*30b0*/ 	.word	0x0000dcf0


	//   ....[1]....
        /*30b4*/ 	.word	0x0000dd20


	//----- nvinfo : EIATTR_REQNTID
	.align		4
.L_41:
        /*30b8*/ 	.byte	0x04, 0x10
        /*30ba*/ 	.short	(.L_43 - .L_42)
.L_42:
        /*30bc*/ 	.word	0x00000200
        /*30c0*/ 	.word	0x00000001
        /*30c4*/ 	.word	0x00000001
.L_43:


//--------------------- .nv.callgraph             --------------------------
	.section	.nv.callgraph,"",@"SHT_CUDA_CALLGRAPH"
	.align	4
	.sectionentsize	8
	.align		4
        /*0000*/ 	.word	0x00000000
	.align		4
        /*0004*/ 	.word	0xffffffff
	.align		4
        /*0008*/ 	.word	0x00000000
	.align		4
        /*000c*/ 	.word	0xfffffffe
	.align		4
        /*0010*/ 	.word	0x00000000
	.align		4
        /*0014*/ 	.word	0xfffffffd
	.align		4
        /*0018*/ 	.word	0x00000000
	.align		4
        /*001c*/ 	.word	0xfffffffc


//--------------------- .nv.rel.action            --------------------------
	.section	.nv.rel.action,"",@"SHT_CUDA_RELOCINFO"
	.align	8
	.sectionentsize	8
        /*0000*/ 	.byte	0x73, 0x00, 0x00, 0x00, 0x00, 0x00, 0x00, 0x00, 0x00, 0x00, 0x00, 0x11, 0x25, 0x00, 0x05, 0x36


//--------------------- .nv.constant0.matmul_kernel --------------------------
	.section	.nv.constant0.matmul_kernel,"a",@progbits
	.sectionflags	@""
	.align	4
.nv.constant0.matmul_kernel:
	.zero		432


//--------------------- .text.matmul_kernel       --------------------------
	.section	.text.matmul_kernel,"ax",@progbits
	.sectioninfo	@"SHI_REGISTERS=32"
	.align	128
        .global         matmul_kernel
        .type           matmul_kernel,@function
        .size           matmul_kernel,(.L_x_5 - matmul_kernel)
        .other          matmul_kernel,@"STO_CUDA_ENTRY STV_DEFAULT"
matmul_kernel:
.text.matmul_kernel:
[----:B------:R-:W-:-:S03]  /*0000*/  IMAD.MOV.U32 R1, RZ, RZ, c[0x0][0x28] ;  /* 0x00000a00ff017624 */ /* 0x000fc600078e00ff */
[----:B------:R-:W-:Y:S01]  /*0010*/  IMAD.MOV.U32 R6, RZ, RZ, 0xff ;  /* 0x000000ffff067424 */ /* 0x000fe200078e00ff */
[----:B------:R-:W0:Y:S01]  /*0020*/  S2R R29, SR_TID.X ;  /* 0x00000000001d7919 */ /* 0x000e220000002100 */
[----:B------:R-:W-:Y:S01]  /*0030*/  IADD3 R1, R1, -0x898, RZ ;  /* 0xfffff76801017810 */ /* 0x000fe20007ffe0ff */
[----:B------:R-:W-:Y:S02]  /*0040*/  ULDC UR4, c[0x0][0x180] ;  /* 0x0000600000047ab9 */ /* 0x000fe40000000800 */
[----:B------:R-:W-:Y:S01]  /*0050*/  IADD3 R0, R6, c[0x0][0x17c], RZ ;  /* 0x00005f0006007a10 */ /* 0x000fe20007ffe0ff */
[----:B------:R-:W-:-:S03]  /*0060*/  ULDC.64 UR6, c[0x0][0x118] ;  /* 0x0000460000067ab9 */ /* 0x000fc60000000a00 */
[----:B------:R-:W-:-:S04]  /*0070*/  SHF.R.S32.HI R3, RZ, 0x1f, R0 ;  /* 0x0000001fff037819 */ /* 0x000fc80000011400 */
[----:B------:R-:W-:-:S04]  /*0080*/  LEA.HI R3, R3, R0, RZ, 0x8 ;  /* 0x0000000003037211 */ /* 0x000fc800078f40ff */
[----:B------:R-:W-:Y:S02]  /*0090*/  SHF.R.S32.HI R0, RZ, 0x8, R3 ;  /* 0x00000008ff007819 */ /* 0x000fe40000011403 */
[----:B------:R-:W1:Y:S03]  /*00a0*/  S2R R3, SR_CTAID.X ;  /* 0x0000000000037919 */ /* 0x000e660000002500 */
[----:B------:R-:W-:Y:S01]  /*00b0*/  IMAD.SHL.U32 R0, R0, 0x8, RZ ;  /* 0x0000000800007824 */ /* 0x000fe200078e00ff */
[----:B0-----:R-:W-:-:S04]  /*00c0*/  LOP3.LUT R28, R29, 0x1ff, RZ, 0xc0, !PT ;  /* 0x000001ff1d1c7812 */ /* 0x001fc800078ec0ff */
[-C--:B------:R-:W-:Y:S02]  /*00d0*/  IABS R7, R0.reuse ;  /* 0x0000000000077213 */ /* 0x080fe40000000000 */
[----:B------:R-:W-:Y:S02]  /*00e0*/  IABS R11, R0 ;  /* 0x00000000000b7213 */ /* 0x000fe40000000000 */
[----:B------:R-:W0:Y:S01]  /*00f0*/  I2F.RP R2, R7 ;  /* 0x0000000700027306 */ /* 0x000e220000209400 */
[----:B-1----:R-:W-:-:S07]  /*0100*/  IABS R10, R3 ;  /* 0x00000003000a7213 */ /* 0x002fce0000000000 */
[----:B0-----:R-:W0:Y:S02]  /*0110*/  MUFU.RCP R2, R2 ;  /* 0x0000000200027308 */ /* 0x001e240000001000 */
[----:B0-----:R-:W-:Y:S01]  /*0120*/  IADD3 R4, R2, 0xffffffe, RZ ;  /* 0x0ffffffe02047810 */ /* 0x001fe20007ffe0ff */
[----:B------:R-:W-:-:S05]  /*0130*/  IMAD.MOV R2, RZ, RZ, -R11 ;  /* 0x000000ffff027224 */ /* 0x000fca00078e0a0b */
[----:B------:R0:W1:Y:S02]  /*0140*/  F2I.FTZ.U32.TRUNC.NTZ R5, R4 ;  /* 0x0000000400057305 */ /* 0x000064000021f000 */
[----:B0-----:R-:W-:Y:S02]  /*0150*/  IMAD.MOV.U32 R4, RZ, RZ, RZ ;  /* 0x000000ffff047224 */ /* 0x001fe400078e00ff */
[----:B-1----:R-:W-:-:S04]  /*0160*/  IMAD.MOV R8, RZ, RZ, -R5 ;  /* 0x000000ffff087224 */ /* 0x002fc800078e0a05 */
[----:B------:R-:W-:Y:S02]  /*0170*/  IMAD R9, R8, R7, RZ ;  /* 0x0000000708097224 */ /* 0x000fe400078e02ff */
[----:B------:R-:W-:Y:S02]  /*0180*/  IMAD.MOV.U32 R8, RZ, RZ, R10 ;  /* 0x000000ffff087224 */ /* 0x000fe400078e000a */
[----:B------:R-:W-:-:S06]  /*0190*/  IMAD.HI.U32 R5, R5, R9, R4 ;  /* 0x0000000905057227 */ /* 0x000fcc00078e0004 */
[----:B------:R-:W-:-:S04]  /*01a0*/  IMAD.HI.U32 R5, R5, R8, RZ ;  /* 0x0000000805057227 */ /* 0x000fc800078e00ff */
[----:B------:R-:W-:-:S05]  /*01b0*/  IMAD R2, R5, R2, R8 ;  /* 0x0000000205027224 */ /* 0x000fca00078e0208 */
[----:B------:R-:W-:-:S13]  /*01c0*/  ISETP.GT.U32.AND P1, PT, R7, R2, PT ;  /* 0x000000020700720c */ /* 0x000fda0003f24070 */
[----:B------:R-:W-:Y:S01]  /*01d0*/  @!P1 IMAD.IADD R2, R2, 0x1, -R7 ;  /* 0x0000000102029824 */ /* 0x000fe200078e0a07 */
[----:B------:R-:W-:Y:S02]  /*01e0*/  @!P1 IADD3 R5, R5, 0x1, RZ ;  /* 0x0000000105059810 */ /* 0x000fe40007ffe0ff */
[----:B------:R-:W-:Y:S02]  /*01f0*/  ISETP.NE.AND P1, PT, R0, RZ, PT ;  /* 0x000000ff0000720c */ /* 0x000fe40003f25270 */
[----:B------:R-:W-:Y:S02]  /*0200*/  ISETP.GE.U32.AND P0, PT, R2, R7, PT ;  /* 0x000000070200720c */ /* 0x000fe40003f06070 */
[----:B------:R-:W-:-:S04]  /*0210*/  LOP3.LUT R2, R3, R0, RZ, 0x3c, !PT ;  /* 0x0000000003027212 */ /* 0x000fc800078e3cff */
[----:B------:R-:W-:Y:S02]  /*0220*/  ISETP.GE.AND P2, PT, R2, RZ, PT ;  /* 0x000000ff0200720c */ /* 0x000fe40003f46270 */
[----:B------:R-:W-:-:S05]  /*0230*/  IADD3 R2, R6, c[0x0][0x178], RZ ;  /* 0x00005e0006027a10 */ /* 0x000fca0007ffe0ff */
[----:B------:R-:W-:-:S05]  /*0240*/  @P0 IADD3 R5, R5, 0x1, RZ ;  /* 0x0000000105050810 */ /* 0x000fca0007ffe0ff */
[----:B------:R-:W-:Y:S01]  /*0250*/  IMAD.MOV.U32 R4, RZ, RZ, R5 ;  /* 0x000000ffff047224 */ /* 0x000fe200078e0005 */
[----:B------:R-:W-:-:S03]  /*0260*/  SHF.R.S32.HI R5, RZ, 0x1f, R2 ;  /* 0x0000001fff057819 */ /* 0x000fc60000011402 */
[----:B------:R-:W-:Y:S01]  /*0270*/  @!P2 IMAD.MOV R4, RZ, RZ, -R4 ;  /* 0x000000ffff04a224 */ /* 0x000fe200078e0a04 */
[----:B------:R-:W-:Y:S02]  /*0280*/  @!P1 LOP3.LUT R4, RZ, R0, RZ, 0x33, !PT ;  /* 0x00000000ff049212 */ /* 0x000fe400078e33ff */
[----:B------:R-:W-:-:S03]  /*0290*/  LEA.HI R5, R5, R2, RZ, 0x8 ;  /* 0x0000000205057211 */ /* 0x000fc600078f40ff */
[----:B------:R-:W-:Y:S02]  /*02a0*/  IMAD.SHL.U32 R2, R4, 0x8, RZ ;  /* 0x0000000804027824 */ /* 0x000fe400078e00ff */
[----:B------:R-:W-:-:S03]  /*02b0*/  IMAD.MOV R4, RZ, RZ, -R4 ;  /* 0x000000ffff047224 */ /* 0x000fc600078e0a04 */
[----:B------:R-:W-:Y:S01]  /*02c0*/  LEA.HI.SX32 R5, R5, -R2, 0x18 ;  /* 0x8000000205057211 */ /* 0x000fe200078fc2ff */
[----:B------:R-:W-:Y:S02]  /*02d0*/  IMAD R11, R0, R4, R3 ;  /* 0x00000004000b7224 */ /* 0x000fe400078e0203 */
[----:B------:R-:W-:Y:S01]  /*02e0*/  IMAD.MOV.U32 R4, RZ, RZ, RZ ;  /* 0x000000ffff047224 */ /* 0x000fe200078e00ff */
[----:B------:R-:W-:-:S04]  /*02f0*/  IMNMX R8, R5, 0x8, PT ;  /* 0x0000000805087817 */ /* 0x000fc80003800200 */
[----:B------:R-:W-:-:S04]  /*0300*/  IABS R7, R8 ;  /* 0x0000000800077213 */ /* 0x000fc80000000000 */
[----:B------:R-:W0:Y:S08]  /*0310*/  I2F.RP R6, R7 ;  /* 0x0000000700067306 */ /* 0x000e300000209400 */
[----:B0-----:R-:W0:Y:S02]  /*0320*/  MUFU.RCP R6, R6 ;  /* 0x0000000600067308 */ /* 0x001e240000001000 */
[----:B0-----:R-:W-:-:S06]  /*0330*/  IADD3 R5, R6, 0xffffffe, RZ ;  /* 0x0ffffffe06057810 */ /* 0x001fcc0007ffe0ff */
[----:B------:R-:W0:Y:S02]  /*0340*/  F2I.FTZ.U32.TRUNC.NTZ R5, R5 ;  /* 0x0000000500057305 */ /* 0x000e24000021f000 */
[----:B0-----:R-:W-:-:S04]  /*0350*/  IMAD.MOV R9, RZ, RZ, -R5 ;  /* 0x000000ffff097224 */ /* 0x001fc800078e0a05 */
[----:B------:R-:W-:Y:S01]  /*0360*/  IMAD.MOV.U32 R0, RZ, RZ, R9 ;  /* 0x000000ffff007224 */ /* 0x000fe200078e0009 */
[----:B------:R-:W-:-:S03]  /*0370*/  IABS R9, R11 ;  /* 0x0000000b00097213 */ /* 0x000fc60000000000 */
[----:B------:R-:W-:Y:S01]  /*0380*/  IMAD R3, R0, R7, RZ ;  /* 0x0000000700037224 */ /* 0x000fe200078e02ff */
[----:B------:R-:W-:-:S03]  /*0390*/  IABS R0, R8 ;  /* 0x0000000800007213 */ /* 0x000fc60000000000 */
[----:B------:R-:W-:Y:S01]  /*03a0*/  IMAD.HI.U32 R4, R5, R3, R4 ;  /* 0x0000000305047227 */ /* 0x000fe200078e0004 */
[----:B------:R-:W-:-:S03]  /*03b0*/  SHF.R.U32.HI R5, RZ, 0x8, R29 ;  /* 0x00000008ff057819 */ /* 0x000fc6000001161d */
[----:B------:R-:W-:Y:S01]  /*03c0*/  IMAD.MOV R0, RZ, RZ, -R0 ;  /* 0x000000ffff007224 */ /* 0x000fe200078e0a00 */
[----:B------:R-:W-:Y:S01]  /*03d0*/  SGXT.U32 R12, R5, 0x1 ;  /* 0x00000001050c781a */ /* 0x000fe20000000000 */
[----:B------:R-:W-:-:S03]  /*03e0*/  IMAD.HI.U32 R4, R4, R9, RZ ;  /* 0x0000000904047227 */ /* 0x000fc600078e00ff */
[----:B------:R-:W-:Y:S01]  /*03f0*/  LOP3.LUT R6, R12, 0x4, RZ, 0xfc, !PT ;  /* 0x000000040c067812 */ /* 0x000fe200078efcff */
[----:B------:R-:W-:Y:S01]  /*0400*/  IMAD R0, R4, R0, R9 ;  /* 0x0000000004007224 */ /* 0x000fe200078e0209 */
[C---:B------:R-:W-:Y:S02]  /*0410*/  LOP3.LUT R5, R12.reuse, 0x6, RZ, 0xfc, !PT ;  /* 0x000000060c057812 */ /* 0x040fe400078efcff */
[C---:B------:R-:W-:Y:S02]  /*0420*/  LOP3.LUT R6, R12.reuse, 0xa, RZ, 0xfc, !PT ;  /* 0x0000000a0c067812 */ /* 0x040fe400078efcff */
[----:B------:R-:W-:Y:S02]  /*0430*/  ISETP.GT.U32.AND P1, PT, R7, R0, PT ;  /* 0x000000000700720c */ /* 0x000fe40003f24070 */
[C---:B------:R-:W-:Y:S02]  /*0440*/  LOP3.LUT R5, R12.reuse, 0xc, RZ, 0xfc, !PT ;  /* 0x0000000c0c057812 */ /* 0x040fe400078efcff */
[----:B------:R-:W-:-:S02]  /*0450*/  LOP3.LUT R6, R12, 0x10, RZ, 0xfc, !PT ;  /* 0x000000100c067812 */ /* 0x000fc400078efcff */
[C---:B------:R-:W-:Y:S02]  /*0460*/  LOP3.LUT R5, R12.reuse, 0x12, RZ, 0xfc, !PT ;  /* 0x000000120c057812 */ /* 0x040fe400078efcff */
[C---:B------:R-:W-:Y:S02]  /*0470*/  LOP3.LUT R6, R12.reuse, 0x16, RZ, 0xfc, !PT ;  /* 0x000000160c067812 */ /* 0x040fe400078efcff */
[C---:B------:R-:W-:Y:S02]  /*0480*/  LOP3.LUT R5, R12.reuse, 0x18, RZ, 0xfc, !PT ;  /* 0x000000180c057812 */ /* 0x040fe400078efcff */
[----:B------:R-:W-:Y:S01]  /*0490*/  LOP3.LUT R6, R12, 0x1c, RZ, 0xfc, !PT ;  /* 0x0000001c0c067812 */ /* 0x000fe200078efcff */
[----:B------:R-:W-:Y:S01]  /*04a0*/  @!P1 IMAD.IADD R0, R0, 0x1, -R7 ;  /* 0x0000000100009824 */ /* 0x000fe200078e0a07 */
[----:B------:R-:W-:Y:S02]  /*04b0*/  @!P1 IADD3 R4, R4, 0x1, RZ ;  /* 0x0000000104049810 */ /* 0x000fe40007ffe0ff */
[----:B------:R-:W-:-:S02]  /*04c0*/  ISETP.NE.AND P1, PT, R8, RZ, PT ;  /* 0x000000ff0800720c */ /* 0x000fc40003f25270 */
[----:B------:R-:W-:Y:S02]  /*04d0*/  ISETP.GE.U32.AND P0, PT, R0, R7, PT ;  /* 0x000000070000720c */ /* 0x000fe40003f06070 */
[----:B------:R-:W-:Y:S02]  /*04e0*/  LOP3.LUT R0, R11, R8, RZ, 0x3c, !PT ;  /* 0x000000080b007212 */ /* 0x000fe400078e3cff */
[----:B------:R-:W-:Y:S02]  /*04f0*/  LOP3.LUT R7, R29, 0xff, RZ, 0xc0, !PT ;  /* 0x000000ff1d077812 */ /* 0x000fe400078ec0ff */
[----:B------:R-:W-:Y:S01]  /*0500*/  ISETP.GE.AND P2, PT, R0, RZ, PT ;  /* 0x000000ff0000720c */ /* 0x000fe20003f46270 */
[----:B------:R-:W-:Y:S01]  /*0510*/  IMAD.MOV.U32 R0, RZ, RZ, c[0x0][0x180] ;  /* 0x00006000ff007624 */ /* 0x000fe200078e00ff */
[----:B------:R-:W-:-:S05]  /*0520*/  LOP3.LUT R5, R12, 0x1e, RZ, 0xfc, !PT ;  /* 0x0000001e0c057812 */ /* 0x000fca00078efcff */
[----:B------:R-:W-:-:S06]  /*0530*/  @P0 IADD3 R4, R4, 0x1, RZ ;  /* 0x0000000104040810 */ /* 0x000fcc0007ffe0ff */
[----:B------:R-:W-:Y:S01]  /*0540*/  @!P2 IMAD.MOV R4, RZ, RZ, -R4 ;  /* 0x000000ffff04a224 */ /* 0x000fe200078e0a04 */
[----:B------:R-:W-:-:S05]  /*0550*/  @!P1 LOP3.LUT R4, RZ, R8, RZ, 0x33, !PT ;  /* 0x00000008ff049212 */ /* 0x000fca00078e33ff */
[----:B------:R-:W-:-:S04]  /*0560*/  IMAD.MOV R3, RZ, RZ, -R4 ;  /* 0x000000ffff037224 */ /* 0x000fc800078e0a04 */
[----:B------:R-:W-:-:S04]  /*0570*/  IMAD R3, R8, R3, R11 ;  /* 0x0000000308037224 */ /* 0x000fc800078e020b */
[----:B------:R-:W-:Y:S01]  /*0580*/  IMAD.IADD R2, R2, 0x1, R3 ;  /* 0x0000000102027824 */ /* 0x000fe200078e0203 */
[----:B------:R-:W-:Y:S02]  /*0590*/  IADD3 R3, R0, 0x1f, RZ ;  /* 0x0000001f00037810 */ /* 0x000fe40007ffe0ff */
[----:B------:R-:W-:Y:S01]  /*05a0*/  LOP3.LUT R0, R12, 0x2, RZ, 0xfc, !PT ;  /* 0x000000020c007812 */ /* 0x000fe200078efcff */
[----:B------:R-:W-:Y:S01]  /*05b0*/  IMAD R2, R2, 0x100, R7 ;  /* 0x0000010002027824 */ /* 0x000fe200078e0207 */
[C---:B------:R-:W-:Y:S02]  /*05c0*/  LOP3.LUT R0, R12.reuse, 0x8, RZ, 0xfc, !PT ;  /* 0x000000080c007812 */ /* 0x040fe400078efcff */
[C---:B------:R-:W-:Y:S02]  /*05d0*/  LOP3.LUT R0, R12.reuse, 0xe, RZ, 0xfc, !PT ;  /* 0x0000000e0c007812 */ /* 0x040fe400078efcff */
[C---:B------:R-:W-:Y:S02]  /*05e0*/  LOP3.LUT R0, R12.reuse, 0x14, RZ, 0xfc, !PT ;  /* 0x000000140c007812 */ /* 0x040fe400078efcff */
[----:B------:R-:W-:Y:S01]  /*05f0*/  LOP3.LUT R0, R12, 0x1a, RZ, 0xfc, !PT ;  /* 0x0000001a0c007812 */ /* 0x000fe200078efcff */
[----:B------:R-:W-:Y:S01]  /*0600*/  IMAD.SHL.U32 R0, R4, 0x100, RZ ;  /* 0x0000010004007824 */ /* 0x000fe200078e00ff */
[----:B------:R-:W-:-:S04]  /*0610*/  ISETP.GT.AND P0, PT, R3, 0x1f, PT ;  /* 0x0000001f0300780c */ /* 0x000fc80003f04270 */
[----:B------:R0:W-:Y:S04]  /*0620*/  STL [R1+0x310], R0 ;  /* 0x0003100001007387 */ /* 0x0001e80000100800 */
[----:B------:R0:W-:Y:S05]  /*0630*/  STL [R1+0x388], R2 ;  /* 0x0003880201007387 */ /* 0x0001ea0000100800 */
[----:B------:R-:W-:Y:S05]  /*0640*/  @P0 BRA `(.L_x_0) ;  /* 0x0000039000000947 */ /* 0x000fea0003800000 */
[C---:B0-----:R-:W-:Y:S01]  /*0650*/  IMAD.SHL.U32 R2, R29.reuse, 0x100, RZ ;  /* 0x000001001d027824 */ /* 0x041fe200078e00ff */
[----:B------:R-:W-:Y:S01]  /*0660*/  CS2R R24, SRZ ;  /* 0x0000000000187805 */ /* 0x000fe2000001ff00 */
[----:B------:R-:W-:Y:S01]  /*0670*/  IMAD.SHL.U32 R0, R29, 0x2, RZ ;  /* 0x000000021d007824 */ /* 0x000fe200078e00ff */
[----:B------:R-:W-:Y:S01]  /*0680*/  CS2R R26, SRZ ;  /* 0x00000000001a7805 */ /* 0x000fe2000001ff00 */
[----:B------:R-:W-:Y:S01]  /*0690*/  CS2R R4, SRZ ;  /* 0x0000000000047805 */ /* 0x000fe2000001ff00 */
[----:B------:R0:W-:Y:S01]  /*06a0*/  STL [R1+0x38c], R2 ;  /* 0x00038c0201007387 */ /* 0x0001e20000100800 */
[----:B------:R-:W-:Y:S01]  /*06b0*/  CS2R R6, SRZ ;  /* 0x0000000000067805 */ /* 0x000fe2000001ff00 */
[----:B------:R-:W-:Y:S01]  /*06c0*/  CS2R R8, SRZ ;  /* 0x0000000000087805 */ /* 0x000fe2000001ff00 */
[----:B------:R-:W-:Y:S01]  /*06d0*/  CS2R R10, SRZ ;  /* 0x00000000000a7805 */ /* 0x000fe2000001ff00 */
[----:B------:R0:W-:Y:S01]  /*06e0*/  STL [R1+0x384], R0 ;  /* 0x0003840001007387 */ /* 0x0001e20000100800 */
[----:B------:R-:W-:Y:S01]  /*06f0*/  CS2R R12, SRZ ;  /* 0x00000000000c7805 */ /* 0x000fe2000001ff00 */
[----:B------:R-:W-:Y:S01]  /*0700*/  CS2R R14, SRZ ;  /* 0x00000000000e7805 */ /* 0x000fe2000001ff00 */
[----:B------:R-:W-:Y:S01]  /*0710*/  CS2R R16, SRZ ;  /* 0x0000000000107805 */ /* 0x000fe2000001ff00 */
[----:B------:R0:W-:Y:S01]  /*0720*/  STL [R1], RZ ;  /* 0x000000ff01007387 */ /* 0x0001e20000100800 */
[----:B------:R-:W-:Y:S01]  /*0730*/  CS2R R18, SRZ ;  /* 0x0000000000127805 */ /* 0x000fe2000001ff00 */
[----:B------:R-:W-:Y:S01]  /*0740*/  CS2R R20, SRZ ;  /* 0x0000000000147805 */ /* 0x000fe2000001ff00 */
[----:B------:R-:W-:Y:S01]  /*0750*/  CS2R R22, SRZ ;  /* 0x0000000000167805 */ /* 0x000fe2000001ff00 */
[----:B------:R0:W-:Y:S04]  /*0760*/  STL [R1+0x4], RZ ;  /* 0x000004ff01007387 */ /* 0x0001e80000100800 */
        /* <DEDUP_REMOVED lines=37> */
[----:B------:R0:W-:Y:S01]  /*09c0*/  STL [R1+0x28c], RZ ;  /* 0x00028cff01007387 */ /* 0x0001e20000100800 */
[----:B------:R-:W-:Y:S05]  /*09d0*/  BRA `(.L_x_1) ;  /* 0x0000889000007947 */ /* 0x000fea0003800000 */
.L_x_0:
[----:B------:R-:W-:Y:S01]  /*09e0*/  SHF.R.S32.HI R6, RZ, 0x1f, R3 ;  /* 0x0000001fff067819 */ /* 0x000fe20000011403 */
[----:B------:R-:W-:Y:S01]  /*09f0*/  IMAD.MOV.U32 R23, RZ, RZ, R0 ;  /* 0x000000ffff177224 */ /* 0x000fe200078e0000 */
[----:B------:R-:W-:Y:S01]  /*0a00*/  IABS R21, c[0x0][0x17c] ;  /* 0x00005f0000157a13 */ /* 0x000fe20000000000 */
[----:B------:R-:W-:Y:S01]  /*0a10*/  IMAD.SHL.U32 R7, R7, 0x2, RZ ;  /* 0x0000000207077824 */ /* 0x000fe200078e00ff */
[----:B------:R-:W-:-:S02]  /*0a20*/  LEA.HI R3, R6, R3, RZ, 0x5 ;  /* 0x0000000306037211 */ /* 0x000fc400078f28ff */
[----:B------:R-:W1:Y:S01]  /*0a30*/  I2F.RP R4, R21 ;  /* 0x0000001500047306 */ /* 0x000e620000209400 */
[----:B------:R-:W-:Y:S02]  /*0a40*/  LEA.HI R17, R29, R23, RZ, 0x1b ;  /* 0x000000171d117211 */ /* 0x000fe400078fd8ff */
[----:B------:R2:W-:Y:S01]  /*0a50*/  STL [R1+0x3dc], R3 ;  /* 0x0003dc0301007387 */ /* 0x0005e20000100800 */
[----:B------:R-:W-:Y:S02]  /*0a60*/  SHF.R.U32.HI R24, RZ, 0x5, R29 ;  /* 0x00000005ff187819 */ /* 0x000fe4000001161d */
[----:B0-----:R-:W-:Y:S02]  /*0a70*/  IADD3 R0, R17, 0xf0, RZ ;  /* 0x000000f011007810 */ /* 0x001fe40007ffe0ff */
[----:B------:R-:W-:Y:S02]  /*0a80*/  SGXT.U32 R24, R24, 0x4 ;  /* 0x000000041818781a */ /* 0x000fe40000000000 */
[----:B------:R-:W-:-:S02]  /*0a90*/  IABS R15, R0 ;  /* 0x00000000000f7213 */ /* 0x000fc40000000000 */
[----:B------:R-:W-:Y:S01]  /*0aa0*/  LOP3.LUT R24, R23, R24, RZ, 0xfc, !PT ;  /* 0x0000001817187212 */ /* 0x000fe200078efcff */
[----:B--2---:R-:W2:Y:S01]  /*0ab0*/  LDL R3, [R1+0x388] ;  /* 0x0003880001037983 */ /* 0x004ea20000100800 */
[----:B------:R-:W-:Y:S01]  /*0ac0*/  ISETP.GE.AND P1, PT, R0, RZ, PT ;  /* 0x000000ff0000720c */ /* 0x000fe20003f26270 */
[----:B-1----:R-:W0:Y:S01]  /*0ad0*/  MUFU.RCP R4, R4 ;  /* 0x0000000400047308 */ /* 0x002e220000001000 */
[----:B------:R-:W-:Y:S02]  /*0ae0*/  LOP3.LUT R0, R24, 0xc0, RZ, 0xfc, !PT ;  /* 0x000000c018007812 */ /* 0x000fe400078efcff */
[----:B------:R-:W-:Y:S02]  /*0af0*/  LOP3.LUT P2, RZ, R29, 0x100, RZ, 0xc0, !PT ;  /* 0x000001001dff7812 */ /* 0x000fe4000784c0ff */
[----:B------:R-:W-:Y:S02]  /*0b00*/  IABS R12, R0 ;  /* 0x00000000000c7213 */ /* 0x000fe40000000000 */
[----:B0-----:R-:W-:-:S02]  /*0b10*/  IADD3 R26, R4, 0xffffffe, RZ ;  /* 0x0ffffffe041a7810 */ /* 0x001fc40007ffe0ff */
[----:B------:R-:W-:Y:S02]  /*0b20*/  IADD3 R4, R17, 0xd0, RZ ;  /* 0x000000d011047810 */ /* 0x000fe40007ffe0ff */
[----:B------:R0:W1:Y:S02]  /*0b30*/  F2I.FTZ.U32.TRUNC.NTZ R27, R26 ;  /* 0x0000001a001b7305 */ /* 0x000064000021f000 */
[----:B------:R-:W-:Y:S02]  /*0b40*/  IABS R13, R4 ;  /* 0x00000004000d7213 */ /* 0x000fe40000000000 */
[----:B------:R-:W-:Y:S01]  /*0b50*/  ISETP.GE.AND P4, PT, R4, RZ, PT ;  /* 0x000000ff0400720c */ /* 0x000fe20003f86270 */
[----:B0-----:R-:W-:Y:S02]  /*0b60*/  IMAD.MOV.U32 R26, RZ, RZ, RZ ;  /* 0x000000ffff1a7224 */ /* 0x001fe400078e00ff */
[----:B-1----:R-:W-:-:S04]  /*0b70*/  IMAD.MOV R2, RZ, RZ, -R27 ;  /* 0x000000ffff027224 */ /* 0x002fc800078e0a1b */
[----:B------:R-:W-:-:S04]  /*0b80*/  IMAD R2, R2, R21, RZ ;  /* 0x0000001502027224 */ /* 0x000fc800078e02ff */
[----:B------:R-:W-:Y:S01]  /*0b90*/  IMAD.HI.U32 R26, R27, R2, R26 ;  /* 0x000000021b1a7227 */ /* 0x000fe200078e001a */
[----:B------:R-:W-:-:S04]  /*0ba0*/  LOP3.LUT R2, R24, 0xe0, RZ, 0xfc, !PT ;  /* 0x000000e018027812 */ /* 0x000fc800078efcff */
[----:B------:R-:W-:Y:S01]  /*0bb0*/  IABS R14, R2 ;  /* 0x00000002000e7213 */ /* 0x000fe20000000000 */
[----:B------:R-:W-:-:S04]  /*0bc0*/  IMAD.HI.U32 R5, R26, R15, RZ ;  /* 0x0000000f1a057227 */ /* 0x000fc800078e00ff */
[----:B------:R-:W-:Y:S01]  /*0bd0*/  IMAD.MOV R5, RZ, RZ, -R5 ;  /* 0x000000ffff057224 */ /* 0x000fe200078e0a05 */
[----:B------:R-:W-:Y:S01]  /*0be0*/  ISETP.GE.AND P6, PT, R2, RZ, PT ;  /* 0x000000ff0200720c */ /* 0x000fe20003fc6270 */
[----:B------:R-:W-:-:S04]  /*0bf0*/  IMAD.HI.U32 R4, R26, R13, RZ ;  /* 0x0000000d1a047227 */ /* 0x000fc800078e00ff */
[----:B------:R-:W-:Y:S01]  /*0c00*/  IMAD R15, R21, R5, R15 ;  /* 0x00000005150f7224 */ /* 0x000fe200078e020f */
[----:B------:R-:W-:Y:S01]  /*0c10*/  SEL R5, RZ, 0x210, !P2 ;  /* 0x00000210ff057807 */ /* 0x000fe20005000000 */
[----:B------:R-:W-:-:S03]  /*0c20*/  IMAD.HI.U32 R2, R26, R12, RZ ;  /* 0x0000000c1a027227 */ /* 0x000fc600078e00ff */
[----:B------:R-:W-:Y:S01]  /*0c30*/  ISETP.GT.U32.AND P0, PT, R21, R15, PT ;  /* 0x0000000f1500720c */ /* 0x000fe20003f04070 */
[----:B------:R-:W-:Y:S01]  /*0c40*/  IMAD.MOV R2, RZ, RZ, -R2 ;  /* 0x000000ffff027224 */ /* 0x000fe200078e0a02 */
[----:B------:R-:W-:Y:S01]  /*0c50*/  IADD3 R11, R17, 0xb0, RZ ;  /* 0x000000b0110b7810 */ /* 0x000fe20007ffe0ff */
[----:B------:R-:W-:Y:S01]  /*0c60*/  IMAD.MOV R4, RZ, RZ, -R4 ;  /* 0x000000ffff047224 */ /* 0x000fe200078e0a04 */
[----:B------:R-:W-:Y:S01]  /*0c70*/  LOP3.LUT R5, R5, R7, RZ, 0x3c, !PT ;  /* 0x0000000705057212 */ /* 0x000fe200078e3cff */
[----:B------:R-:W-:-:S08]  /*0c80*/  IMAD.HI.U32 R6, R26, R14, RZ ;  /* 0x0000000e1a067227 */ /* 0x000fd000078e00ff */
[----:B------:R-:W-:Y:S02]  /*0c90*/  @!P0 IMAD.IADD R15, R15, 0x1, -R21 ;  /* 0x000000010f0f8824 */ /* 0x000fe400078e0a15 */
[C---:B------:R-:W-:Y:S02]  /*0ca0*/  IMAD R12, R21.reuse, R2, R12 ;  /* 0x00000002150c7224 */ /* 0x040fe400078e020c */
[C---:B------:R-:W-:Y:S01]  /*0cb0*/  IMAD R13, R21.reuse, R4, R13 ;  /* 0x00000004150d7224 */ /* 0x040fe200078e020d */
[----:B------:R-:W-:Y:S01]  /*0cc0*/  ISETP.GT.U32.AND P2, PT, R21, R15, PT ;  /* 0x0000000f1500720c */ /* 0x000fe20003f44070 */
[----:B------:R-:W-:-:S03]  /*0cd0*/  IMAD.MOV R6, RZ, RZ, -R6 ;  /* 0x000000ffff067224 */ /* 0x000fc600078e0a06 */
[C---:B------:R-:W-:Y:S01]  /*0ce0*/  ISETP.GT.U32.AND P5, PT, R21.reuse, R13, PT ;  /* 0x0000000d1500720c */ /* 0x040fe20003fa4070 */
[----:B------:R-:W-:-:S08]  /*0cf0*/  IMAD R14, R21, R6, R14 ;  /* 0x00000006150e7224 */ /* 0x000fd000078e020e */
[--C-:B------:R-:W-:Y:S01]  /*0d00*/  @!P2 IMAD.IADD R15, R15, 0x1, -R21.reuse ;  /* 0x000000010f0fa824 */ /* 0x100fe200078e0a15 */
[C---:B------:R-:W-:Y:S02]  /*0d10*/  ISETP.GT.U32.AND P2, PT, R21.reuse, R12, PT ;  /* 0x0000000c1500720c */ /* 0x040fe40003f44070 */
[----:B------:R-:W-:Y:S02]  /*0d20*/  LOP3.LUT R4, R24, 0xa0, RZ, 0xfc, !PT ;  /* 0x000000a018047812 */ /* 0x000fe400078efcff */
[----:B------:R-:W-:Y:S01]  /*0d30*/  ISETP.GT.U32.AND P3, PT, R21, R14, PT ;  /* 0x0000000e1500720c */ /* 0x000fe20003f64070 */
[----:B------:R-:W-:Y:S01]  /*0d40*/  @!P5 IMAD.IADD R13, R13, 0x1, -R21 ;  /* 0x000000010d0dd824 */ /* 0x000fe200078e0a15 */
[----:B------:R-:W-:-:S07]  /*0d50*/  IABS R10, R4 ;  /* 0x00000004000a7213 */ /* 0x000fce0000000000 */
[----:B------:R-:W-:Y:S01]  /*0d60*/  @!P2 IMAD.IADD R12, R12, 0x1, -R21 ;  /* 0x000000010c0ca824 */ /* 0x000fe200078e0a15 */
[----:B------:R-:W-:Y:S01]  /*0d70*/  ISETP.GE.AND P0, PT, R11, RZ, PT ;  /* 0x000000ff0b00720c */ /* 0x000fe20003f06270 */
[----:B------:R-:W-:Y:S01]  /*0d80*/  @!P1 IMAD.MOV R15, RZ, RZ, -R15 ;  /* 0x000000ffff0f9224 */ /* 0x000fe200078e0a0f */
[----:B------:R-:W-:Y:S02]  /*0d90*/  IABS R11, R11 ;  /* 0x0000000b000b7213 */ /* 0x000fe40000000000 */
[C---:B------:R-:W-:Y:S02]  /*0da0*/  ISETP.GT.U32.AND P2, PT, R21.reuse, R12, PT ;  /* 0x0000000c1500720c */ /* 0x040fe40003f44070 */
[----:B------:R-:W-:Y:S01]  /*0db0*/  IABS R27, c[0x0][0x178] ;  /* 0x00005e00001b7a13 */ /* 0x000fe20000000000 */
[----:B------:R-:W-:Y:S01]  /*0dc0*/  IMAD.HI.U32 R2, R26, R10, RZ ;  /* 0x0000000a1a027227 */ /* 0x000fe200078e00ff */
[----:B------:R-:W-:Y:S01]  /*0dd0*/  ISETP.GE.AND P1, PT, R0, RZ, PT ;  /* 0x000000ff0000720c */ /* 0x000fe20003f26270 */
[----:B------:R0:W-:Y:S01]  /*0de0*/  STL [R1+0x314], R5 ;  /* 0x0003140501007387 */ /* 0x0001e20000100800 */
[----:B------:R-:W-:Y:S01]  /*0df0*/  ISETP.GT.U32.AND P5, PT, R21, R13, PT ;  /* 0x0000000d1500720c */ /* 0x000fe20003fa4070 */
[----:B------:R-:W1:Y:S01]  /*0e00*/  I2F.RP R6, R27 ;  /* 0x0000001b00067306 */ /* 0x000e620000209400 */
[----:B------:R-:W-:-:S02]  /*0e10*/  IMAD.MOV R2, RZ, RZ, -R2 ;  /* 0x000000ffff027224 */ /* 0x000fc400078e0a02 */
[----:B------:R-:W-:Y:S02]  /*0e20*/  @!P3 IMAD.IADD R14, R14, 0x1, -R21 ;  /* 0x000000010e0eb824 */ /* 0x000fe400078e0a15 */
[----:B0-----:R-:W-:-:S04]  /*0e30*/  IMAD.HI.U32 R5, R26, R11, RZ ;  /* 0x0000000b1a057227 */ /* 0x001fc800078e00ff */
[----:B------:R-:W-:Y:S02]  /*0e40*/  IMAD.MOV R5, RZ, RZ, -R5 ;  /* 0x000000ffff057224 */ /* 0x000fe400078e0a05 */
[C---:B------:R-:W-:Y:S02]  /*0e50*/  IMAD R10, R21.reuse, R2, R10 ;  /* 0x00000002150a7224 */ /* 0x040fe400078e020a */
[----:B------:R-:W-:Y:S01]  /*0e60*/  @!P2 IMAD.IADD R12, R12, 0x1, -R21 ;  /* 0x000000010c0ca824 */ /* 0x000fe200078e0a15 */
[C---:B------:R-:W-:Y:S01]  /*0e70*/  ISETP.GT.U32.AND P3, PT, R21.reuse, R14, PT ;  /* 0x0000000e1500720c */ /* 0x040fe20003f64070 */
[C---:B------:R-:W-:Y:S02]  /*0e80*/  IMAD R11, R21.reuse, R5, R11 ;  /* 0x00000005150b7224 */ /* 0x040fe400078e020b */
[----:B------:R-:W-:Y:S01]  /*0e90*/  @!P1 IMAD.MOV R12, RZ, RZ, -R12 ;  /* 0x000000ffff0c9224 */ /* 0x000fe200078e0a0c */
[----:B------:R-:W-:Y:S01]  /*0ea0*/  ISETP.GT.U32.AND P1, PT, R21, R10, PT ;  /* 0x0000000a1500720c */ /* 0x000fe20003f24070 */
[----:B------:R-:W-:Y:S01]  /*0eb0*/  @!P5 IMAD.IADD R13, R13, 0x1, -R21 ;  /* 0x000000010d0dd824 */ /* 0x000fe200078e0a15 */
[----:B------:R-:W-:Y:S01]  /*0ec0*/  ISETP.GT.U32.AND P5, PT, R21, R11, PT ;  /* 0x0000000b1500720c */ /* 0x000fe20003fa4070 */
[----:B-1----:R-:W0:Y:S01]  /*0ed0*/  MUFU.RCP R0, R6 ;  /* 0x0000000600007308 */ /* 0x002e220000001000 */
[----:B------:R-:W-:-:S02]  /*0ee0*/  LOP3.LUT R8, R24, 0x80, RZ, 0xfc, !PT ;  /* 0x0000008018087812 */ /* 0x000fc400078efcff */
[----:B------:R-:W-:-:S03]  /*0ef0*/  IADD3 R9, R17, 0x90, RZ ;  /* 0x0000009011097810 */ /* 0x000fc60007ffe0ff */
[--C-:B------:R-:W-:Y:S01]  /*0f00*/  @!P3 IMAD.IADD R14, R14, 0x1, -R21.reuse ;  /* 0x000000010e0eb824 */ /* 0x100fe200078e0a15 */
[----:B------:R-:W-:Y:S02]  /*0f10*/  ISETP.GE.AND P2, PT, R8, RZ, PT ;  /* 0x000000ff0800720c */ /* 0x000fe40003f46270 */
[----:B------:R-:W-:Y:S01]  /*0f20*/  IABS R8, R8 ;  /* 0x0000000800087213 */ /* 0x000fe20000000000 */
[--C-:B------:R-:W-:Y:S02]  /*0f30*/  @!P1 IMAD.IADD R10, R10, 0x1, -R21.reuse ;  /* 0x000000010a0a9824 */ /* 0x100fe400078e0a15 */
[----:B------:R-:W-:Y:S01]  /*0f40*/  @!P6 IMAD.MOV R14, RZ, RZ, -R14 ;  /* 0x000000ffff0ee224 */ /* 0x000fe200078e0a0e */
[----:B------:R-:W-:Y:S01]  /*0f50*/  ISETP.GE.AND P6, PT, R9, RZ, PT ;  /* 0x000000ff0900720c */ /* 0x000fe20003fc6270 */
[----:B------:R-:W-:Y:S01]  /*0f60*/  @!P5 IMAD.IADD R11, R11, 0x1, -R21 ;  /* 0x000000010b0bd824 */ /* 0x000fe200078e0a15 */
[----:B------:R-:W-:Y:S01]  /*0f70*/  IABS R9, R9 ;  /* 0x0000000900097213 */ /* 0x000fe20000000000 */
[----:B------:R-:W-:Y:S01]  /*0f80*/  IMAD.HI.U32 R19, R26, R8, RZ ;  /* 0x000000081a137227 */ /* 0x000fe200078e00ff */
[----:B------:R-:W-:-:S02]  /*0f90*/  ISETP.GT.U32.AND P1, PT, R21, R10, PT ;  /* 0x0000000a1500720c */ /* 0x000fc40003f24070 */
[----:B------:R-:W-:Y:S01]  /*0fa0*/  ISETP.GT.U32.AND P5, PT, R21, R11, PT ;  /* 0x0000000b1500720c */ /* 0x000fe20003fa4070 */
[----:B------:R-:W-:Y:S01]  /*0fb0*/  IMAD.HI.U32 R2, R26, R9, RZ ;  /* 0x000000091a027227 */ /* 0x000fe200078e00ff */
[----:B0-----:R-:W-:-:S03]  /*0fc0*/  IADD3 R0, R0, 0xffffffe, RZ ;  /* 0x0ffffffe00007810 */ /* 0x001fc60007ffe0ff */
[----:B------:R-:W-:Y:S01]  /*0fd0*/  IMAD.MOV R19, RZ, RZ, -R19 ;  /* 0x000000ffff137224 */ /* 0x000fe200078e0a13 */
[----:B------:R-:W0:Y:S01]  /*0fe0*/  F2I.FTZ.U32.TRUNC.NTZ R5, R0 ;  /* 0x0000000000057305 */ /* 0x000e22000021f000 */
[----:B------:R-:W-:Y:S01]  /*0ff0*/  IMAD.MOV R2, RZ, RZ, -R2 ;  /* 0x000000ffff027224 */ /* 0x000fe200078e0a02 */
[----:B------:R-:W-:Y:S01]  /*1000*/  LOP3.LUT R18, R24, 0x60, RZ, 0xfc, !PT ;  /* 0x0000006018127812 */ /* 0x000fe200078efcff */
[C---:B------:R-:W-:Y:S02]  /*1010*/  IMAD R8, R21.reuse, R19, R8 ;  /* 0x0000001315087224 */ /* 0x040fe400078e0208 */
[C---:B------:R-:W-:Y:S01]  /*1020*/  IMAD R9, R21.reuse, R2, R9 ;  /* 0x0000000215097224 */ /* 0x040fe200078e0209 */
[----:B------:R-:W-:Y:S01]  /*1030*/  IABS R6, R18 ;  /* 0x0000001200067213 */ /* 0x000fe20000000000 */
[--C-:B------:R-:W-:Y:S01]  /*1040*/  @!P1 IMAD.IADD R10, R10, 0x1, -R21.reuse ;  /* 0x000000010a0a9824 */ /* 0x100fe200078e0a15 */
[----:B------:R-:W-:Y:S01]  /*1050*/  ISETP.GT.U32.AND P1, PT, R21, R8, PT ;  /* 0x000000081500720c */ /* 0x000fe20003f24070 */
[----:B------:R-:W-:Y:S01]  /*1060*/  @!P5 IMAD.IADD R11, R11, 0x1, -R21 ;  /* 0x000000010b0bd824 */ /* 0x000fe200078e0a15 */
[----:B------:R-:W-:Y:S01]  /*1070*/  ISETP.GT.U32.AND P5, PT, R21, R9, PT ;  /* 0x000000091500720c */ /* 0x000fe20003fa4070 */
[----:B------:R-:W-:Y:S01]  /*1080*/  IMAD.HI.U32 R2, R26, R6, RZ ;  /* 0x000000061a027227 */ /* 0x000fe200078e00ff */
[----:B------:R-:W-:-:S03]  /*1090*/  IADD3 R7, R17, 0x70, RZ ;  /* 0x0000007011077810 */ /* 0x000fc60007ffe0ff */
[----:B------:R-:W-:Y:S02]  /*10a0*/  IMAD.MOV R2, RZ, RZ, -R2 ;  /* 0x000000ffff027224 */ /* 0x000fe400078e0a02 */
[----:B0-----:R-:W-:Y:S01]  /*10b0*/  IMAD.MOV R0, RZ, RZ, -R5 ;  /* 0x000000ffff007224 */ /* 0x001fe200078e0a05 */
[----:B------:R-:W-:Y:S01]  /*10c0*/  ISETP.GE.AND P3, PT, R4, RZ, PT ;  /* 0x000000ff0400720c */ /* 0x000fe20003f66270 */
[----:B------:R-:W-:Y:S02]  /*10d0*/  IMAD.MOV.U32 R4, RZ, RZ, RZ ;  /* 0x000000ffff047224 */ /* 0x000fe400078e00ff */
[----:B------:R-:W-:Y:S02]  /*10e0*/  IMAD R0, R0, R27, RZ ;  /* 0x0000001b00007224 */ /* 0x000fe400078e02ff */
[----:B------:R-:W-:Y:S01]  /*10f0*/  IMAD R6, R21, R2, R6 ;  /* 0x0000000215067224 */ /* 0x000fe200078e0206 */
[----:B------:R-:W-:Y:S01]  /*1100*/  IADD3 R2, R17, 0x50, RZ ;  /* 0x0000005011027810 */ /* 0x000fe20007ffe0ff */
[----:B------:R-:W-:-:S02]  /*1110*/  @!P1 IMAD.IADD R8, R8, 0x1, -R21 ;  /* 0x0000000108089824 */ /* 0x000fc400078e0a15 */
[----:B------:R-:W-:Y:S01]  /*1120*/  @!P4 IMAD.MOV R13, RZ, RZ, -R13 ;  /* 0x000000ffff0dc224 */ /* 0x000fe200078e0a0d */
[----:B------:R-:W-:Y:S01]  /*1130*/  ISETP.GE.AND P4, PT, R7, RZ, PT ;  /* 0x000000ff0700720c */ /* 0x000fe20003f86270 */
[----:B------:R-:W-:Y:S01]  /*1140*/  @!P5 IMAD.IADD R9, R9, 0x1, -R21 ;  /* 0x000000010909d824 */ /* 0x000fe200078e0a15 */
[----:B------:R-:W-:Y:S01]  /*1150*/  IABS R7, R7 ;  /* 0x0000000700077213 */ /* 0x000fe20000000000 */
[----:B------:R-:W-:Y:S01]  /*1160*/  IMAD.HI.U32 R0, R5, R0, R4 ;  /* 0x0000000005007227 */ /* 0x000fe200078e0004 */
[----:B------:R-:W-:Y:S02]  /*1170*/  IABS R5, R2 ;  /* 0x0000000200057213 */ /* 0x000fe40000000000 */
[C---:B------:R-:W-:Y:S01]  /*1180*/  ISETP.GT.U32.AND P1, PT, R21.reuse, R8, PT ;  /* 0x000000081500720c */ /* 0x040fe20003f24070 */
[----:B------:R-:W-:Y:S01]  /*1190*/  IMAD.HI.U32 R16, R26, R7, RZ ;  /* 0x000000071a107227 */ /* 0x000fe200078e00ff */
[----:B------:R-:W-:-:S03]  /*11a0*/  ISETP.GT.U32.AND P5, PT, R21, R9, PT ;  /* 0x000000091500720c */ /* 0x000fc60003fa4070 */
[----:B------:R-:W-:-:S04]  /*11b0*/  IMAD.HI.U32 R20, R26, R5, RZ ;  /* 0x000000051a147227 */ /* 0x000fc800078e00ff */
[----:B------:R-:W-:Y:S02]  /*11c0*/  IMAD.MOV R16, RZ, RZ, -R16 ;  /* 0x000000ffff107224 */ /* 0x000fe400078e0a10 */
[----:B------:R-:W-:Y:S02]  /*11d0*/  IMAD.MOV R20, RZ, RZ, -R20 ;  /* 0x000000ffff147224 */ /* 0x000fe400078e0a14 */
[C---:B------:R-:W-:Y:S02]  /*11e0*/  IMAD R7, R21.reuse, R16, R7 ;  /* 0x0000001015077224 */ /* 0x040fe400078e0207 */
[C---:B------:R-:W-:Y:S02]  /*11f0*/  IMAD R5, R21.reuse, R20, R5 ;  /* 0x0000001415057224 */ /* 0x040fe400078e0205 */
[--C-:B------:R-:W-:Y:S01]  /*1200*/  @!P1 IMAD.IADD R8, R8, 0x1, -R21.reuse ;  /* 0x0000000108089824 */ /* 0x100fe200078e0a15 */
[----:B------:R-:W-:Y:S01]  /*1210*/  ISETP.GT.U32.AND P1, PT, R21, R6, PT ;  /* 0x000000061500720c */ /* 0x000fe20003f24070 */
[----:B------:R-:W-:Y:S01]  /*1220*/  @!P5 IMAD.IADD R9, R9, 0x1, -R21 ;  /* 0x000000010909d824 */ /* 0x000fe200078e0a15 */
[----:B------:R-:W-:Y:S01]  /*1230*/  LOP3.LUT R22, R24, 0x40, RZ, 0xfc, !PT ;  /* 0x0000004018167812 */ /* 0x000fe200078efcff */
[----:B------:R-:W-:Y:S01]  /*1240*/  @!P2 IMAD.MOV R8, RZ, RZ, -R8 ;  /* 0x000000ffff08a224 */ /* 0x000fe200078e0a08 */
[----:B------:R-:W-:-:S02]  /*1250*/  ISETP.GT.U32.AND P5, PT, R21, R7, PT ;  /* 0x000000071500720c */ /* 0x000fc40003fa4070 */
[----:B------:R-:W-:Y:S02]  /*1260*/  ISETP.GT.U32.AND P2, PT, R21, R5, PT ;  /* 0x000000051500720c */ /* 0x000fe40003f44070 */
[----:B------:R-:W-:Y:S02]  /*1270*/  IABS R4, R22 ;  /* 0x0000001600047213 */ /* 0x000fe40000000000 */
[C---:B------:R-:W-:Y:S02]  /*1280*/  IADD3 R19, R17.reuse, 0x30, RZ ;  /* 0x0000003011137810 */ /* 0x040fe40007ffe0ff */
[----:B------:R-:W-:Y:S01]  /*1290*/  IADD3 R17, R17, 0x10, RZ ;  /* 0x0000001011117810 */ /* 0x000fe20007ffe0ff */
[----:B------:R-:W-:-:S04]  /*12a0*/  IMAD.HI.U32 R16, R26, R4, RZ ;  /* 0x000000041a107227 */ /* 0x000fc800078e00ff */
[----:B------:R-:W-:Y:S01]  /*12b0*/  @!P3 IMAD.MOV R10, RZ, RZ, -R10 ;  /* 0x000000ffff0ab224 */ /* 0x000fe200078e0a0a */
[----:B------:R-:W-:Y:S01]  /*12c0*/  ISETP.GE.AND P3, PT, R19, RZ, PT ;  /* 0x000000ff1300720c */ /* 0x000fe20003f66270 */
[----:B------:R-:W-:Y:S01]  /*12d0*/  @!P6 IMAD.MOV R9, RZ, RZ, -R9 ;  /* 0x000000ffff09e224 */ /* 0x000fe200078e0a09 */
[----:B------:R-:W-:Y:S01]  /*12e0*/  ISETP.GE.AND P6, PT, R17, RZ, PT ;  /* 0x000000ff1100720c */ /* 0x000fe20003fc6270 */
[--C-:B------:R-:W-:Y:S01]  /*12f0*/  @!P1 IMAD.IADD R6, R6, 0x1, -R21.reuse ;  /* 0x0000000106069824 */ /* 0x100fe200078e0a15 */
[----:B------:R-:W-:Y:S01]  /*1300*/  IABS R19, R19 ;  /* 0x0000001300137213 */ /* 0x000fe20000000000 */
[----:B------:R-:W-:Y:S01]  /*1310*/  IMAD.MOV R16, RZ, RZ, -R16 ;  /* 0x000000ffff107224 */ /* 0x000fe200078e0a10 */
[----:B------:R-:W-:Y:S01]  /*1320*/  IABS R17, R17 ;  /* 0x0000001100117213 */ /* 0x000fe20000000000 */
[----:B------:R-:W-:Y:S02]  /*1330*/  @!P5 IMAD.IADD R7, R7, 0x1, -R21 ;  /* 0x000000010707d824 */ /* 0x000fe400078e0a15 */
[----:B------:R-:W-:Y:S01]  /*1340*/  @!P0 IMAD.MOV R11, RZ, RZ, -R11 ;  /* 0x000000ffff0b8224 */ /* 0x000fe200078e0a0b */
[----:B------:R-:W-:Y:S01]  /*1350*/  ISETP.GE.AND P0, PT, R2, RZ, PT ;  /* 0x000000ff0200720c */ /* 0x000fe20003f06270 */
[----:B------:R-:W-:Y:S01]  /*1360*/  @!P2 IMAD.IADD R5, R5, 0x1, -R21 ;  /* 0x000000010505a824 */ /* 0x000fe200078e0a15 */
[C---:B------:R-:W-:Y:S01]  /*1370*/  ISETP.GT.U32.AND P2, PT, R21.reuse, R6, PT ;  /* 0x000000061500720c */ /* 0x040fe20003f44070 */
[C---:B------:R-:W-:Y:S01]  /*1380*/  IMAD R4, R21.reuse, R16, R4 ;  /* 0x0000001015047224 */ /* 0x040fe200078e0204 */
[----:B------:R-:W-:Y:S01]  /*1390*/  ISETP.GT.U32.AND P5, PT, R21, R7, PT ;  /* 0x000000071500720c */ /* 0x000fe20003fa4070 */
[----:B------:R-:W-:-:S04]  /*13a0*/  IMAD.HI.U32 R2, R26, R19, RZ ;  /* 0x000000131a027227 */ /* 0x000fc800078e00ff */
[----:B------:R-:W-:-:S04]  /*13b0*/  IMAD.HI.U32 R16, R26, R17, RZ ;  /* 0x000000111a107227 */ /* 0x000fc800078e00ff */
[----:B------:R-:W-:Y:S02]  /*13c0*/  IMAD.MOV R2, RZ, RZ, -R2 ;  /* 0x000000ffff027224 */ /* 0x000fe400078e0a02 */
[----:B------:R-:W-:Y:S02]  /*13d0*/  IMAD.MOV R20, RZ, RZ, -R16 ;  /* 0x000000ffff147224 */ /* 0x000fe400078e0a10 */
[C---:B------:R-:W-:Y:S02]  /*13e0*/  IMAD R19, R21.reuse, R2, R19 ;  /* 0x0000000215137224 */ /* 0x040fe400078e0213 */
[----:B------:R-:W-:Y:S02]  /*13f0*/  IMAD R17, R21, R20, R17 ;  /* 0x0000001415117224 */ /* 0x000fe400078e0211 */
[--C-:B------:R-:W-:Y:S02]  /*1400*/  @!P2 IMAD.IADD R6, R6, 0x1, -R21.reuse ;  /* 0x000000010606a824 */ /* 0x100fe400078e0a15 */
[----:B------:R-:W-:Y:S01]  /*1410*/  @!P5 IMAD.IADD R7, R7, 0x1, -R21 ;  /* 0x000000010707d824 */ /* 0x000fe200078e0a15 */
[----:B------:R-:W-:-:S02]  /*1420*/  ISETP.GT.U32.AND P2, PT, R21, R17, PT ;  /* 0x000000111500720c */ /* 0x000fc40003f44070 */
[----:B------:R-:W-:Y:S01]  /*1430*/  LOP3.LUT R16, R24, 0x20, RZ, 0xfc, !PT ;  /* 0x0000002018107812 */ /* 0x000fe200078efcff */
[----:B------:R-:W-:Y:S01]  /*1440*/  @!P4 IMAD.MOV R7, RZ, RZ, -R7 ;  /* 0x000000ffff07c224 */ /* 0x000fe200078e0a07 */
[----:B------:R-:W-:Y:S02]  /*1450*/  ISETP.GT.U32.AND P4, PT, R21, R5, PT ;  /* 0x000000051500720c */ /* 0x000fe40003f84070 */
[----:B------:R-:W-:Y:S02]  /*1460*/  IABS R25, R16 ;  /* 0x0000001000197213 */ /* 0x000fe40000000000 */
[----:B--2---:R-:W-:-:S05]  /*1470*/  IABS R2, R3 ;  /* 0x0000000300027213 */ /* 0x004fca0000000000 */
[----:B------:R-:W-:-:S04]  /*1480*/  IMAD.HI.U32 R0, R0, R2, RZ ;  /* 0x0000000200007227 */ /* 0x000fc800078e00ff */
[----:B------:R-:W-:-:S04]  /*1490*/  IMAD.MOV R0, RZ, RZ, -R0 ;  /* 0x000000ffff007224 */ /* 0x000fc800078e0a00 */
[----:B------:R-:W-:Y:S02]  /*14a0*/  IMAD R2, R27, R0, R2 ;  /* 0x000000001b027224 */ /* 0x000fe400078e0202 */
[----:B------:R-:W-:-:S04]  /*14b0*/  IMAD.HI.U32 R23, R26, R25, RZ ;  /* 0x000000191a177227 */ /* 0x000fc800078e00ff */
[----:B------:R-:W-:Y:S01]  /*14c0*/  @!P2 IMAD.IADD R17, R17, 0x1, -R21 ;  /* 0x000000011111a824 */ /* 0x000fe200078e0a15 */
[----:B------:R-:W-:Y:S01]  /*14d0*/  ISETP.GT.U32.AND P2, PT, R27, R2, PT ;  /* 0x000000021b00720c */ /* 0x000fe20003f44070 */
[----:B------:R-:W-:Y:S02]  /*14e0*/  IMAD.MOV R23, RZ, RZ, -R23 ;  /* 0x000000ffff177224 */ /* 0x000fe400078e0a17 */
[----:B------:R-:W-:Y:S01]  /*14f0*/  @!P4 IMAD.IADD R5, R5, 0x1, -R21 ;  /* 0x000000010505c824 */ /* 0x000fe200078e0a15 */
[----:B------:R-:W-:Y:S01]  /*1500*/  ISETP.GE.AND P4, PT, R18, RZ, PT ;  /* 0x000000ff1200720c */ /* 0x000fe20003f86270 */
[----:B------:R-:W-:Y:S02]  /*1510*/  IMAD R18, R21, R23, R25 ;  /* 0x0000001715127224 */ /* 0x000fe400078e0219 */
[----:B------:R-:W-:-:S05]  /*1520*/  IMAD.SHL.U32 R25, R29, 0x2, RZ ;  /* 0x000000021d197824 */ /* 0x000fca00078e00ff */
[----:B------:R0:W-:Y:S01]  /*1530*/  STL [R1+0x384], R25 ;  /* 0x0003841901007387 */ /* 0x0001e20000100800 */
[----:B------:R-:W-:-:S03]  /*1540*/  @!P2 IMAD.IADD R2, R2, 0x1, -R27 ;  /* 0x000000010202a824 */ /* 0x000fc600078e0a1b */
[----:B------:R-:W2:Y:S01]  /*1550*/  LDL R27, [R1+0x384] ;  /* 0x00038400011b7983 */ /* 0x000ea20000100800 */
[C---:B------:R-:W-:Y:S02]  /*1560*/  ISETP.GT.U32.AND P5, PT, R21.reuse, R4, PT ;  /* 0x000000041500720c */ /* 0x040fe40003fa4070 */
[----:B------:R-:W-:Y:S02]  /*1570*/  IABS R20, R24 ;  /* 0x0000001800147213 */ /* 0x000fe40000000000 */
[----:B------:R-:W-:-:S03]  /*1580*/  ISETP.GT.U32.AND P1, PT, R21, R19, PT ;  /* 0x000000131500720c */ /* 0x000fc60003f24070 */
[----:B------:R-:W-:-:S06]  /*1590*/  IMAD.HI.U32 R26, R26, R20, RZ ;  /* 0x000000141a1a7227 */ /* 0x000fcc00078e00ff */
[----:B------:R-:W-:-:S05]  /*15a0*/  @!P5 IMAD.IADD R4, R4, 0x1, -R21 ;  /* 0x000000010404d824 */ /* 0x000fca00078e0a15 */
[----:B------:R-:W-:Y:S01]  /*15b0*/  ISETP.GT.U32.AND P5, PT, R21, R4, PT ;  /* 0x000000041500720c */ /* 0x000fe20003fa4070 */
[----:B------:R-:W-:Y:S02]  /*15c0*/  IMAD.MOV R26, RZ, RZ, -R26 ;  /* 0x000000ffff1a7224 */ /* 0x000fe400078e0a1a */
[----:B------:R-:W-:Y:S02]  /*15d0*/  @!P1 IMAD.IADD R19, R19, 0x1, -R21 ;  /* 0x0000000113139824 */ /* 0x000fe400078e0a15 */
[----:B------:R-:W-:-:S03]  /*15e0*/  IMAD R20, R21, R26, R20 ;  /* 0x0000001a15147224 */ /* 0x000fc600078e0214 */
[----:B------:R-:W-:-:S05]  /*15f0*/  ISETP.GT.U32.AND P1, PT, R21, R19, PT ;  /* 0x000000131500720c */ /* 0x000fca0003f24070 */
[----:B------:R-:W-:Y:S01]  /*1600*/  @!P5 IMAD.IADD R4, R4, 0x1, -R21 ;  /* 0x000000010404d824 */ /* 0x000fe200078e0a15 */
[----:B------:R-:W-:-:S07]  /*1610*/  ISETP.GT.U32.AND P5, PT, R21, R20, PT ;  /* 0x000000141500720c */ /* 0x000fce0003fa4070 */
[----:B------:R-:W-:Y:S01]  /*1620*/  @!P1 IMAD.IADD R19, R19, 0x1, -R21 ;  /* 0x0000000113139824 */ /* 0x000fe200078e0a15 */
[----:B------:R-:W-:-:S05]  /*1630*/  ISETP.GT.U32.AND P1, PT, R21, R18, PT ;  /* 0x000000121500720c */ /* 0x000fca0003f24070 */
[----:B------:R-:W-:Y:S01]  /*1640*/  @!P5 IMAD.IADD R20, R20, 0x1, -R21 ;  /* 0x000000011414d824 */ /* 0x000fe200078e0a15 */
[----:B------:R-:W-:-:S07]  /*1650*/  ISETP.GT.U32.AND P5, PT, R21, R17, PT ;  /* 0x000000111500720c */ /* 0x000fce0003fa4070 */
[----:B------:R-:W-:Y:S01]  /*1660*/  @!P1 IMAD.IADD R18, R18, 0x1, -R21 ;  /* 0x0000000112129824 */ /* 0x000fe200078e0a15 */
[----:B------:R-:W-:-:S05]  /*1670*/  ISETP.GT.U32.AND P1, PT, R21, R20, PT ;  /* 0x000000141500720c */ /* 0x000fca0003f24070 */
[----:B------:R-:W-:Y:S01]  /*1680*/  @!P5 IMAD.IADD R17, R17, 0x1, -R21 ;  /* 0x000000011111d824 */ /* 0x000fe200078e0a15 */
[----:B------:R-:W-:Y:S02]  /*1690*/  ISETP.GE.AND P5, PT, R24, RZ, PT ;  /* 0x000000ff1800720c */ /* 0x000fe40003fa6270 */
[----:B------:R-:W1:Y:S01]  /*16a0*/  S2R R24, SR_TID.X ;  /* 0x0000000000187919 */ /* 0x000e620000002100 */
[----:B------:R-:W-:-:S04]  /*16b0*/  IMAD.SHL.U32 R0, R28, 0x2, RZ ;  /* 0x000000021c007824 */ /* 0x000fc800078e00ff */
[----:B------:R-:W-:Y:S01]  /*16c0*/  @!P1 IMAD.IADD R20, R20, 0x1, -R21 ;  /* 0x0000000114149824 */ /* 0x000fe200078e0a15 */
[----:B------:R-:W-:Y:S01]  /*16d0*/  ISETP.GE.AND P1, PT, R22, RZ, PT ;  /* 0x000000ff1600720c */ /* 0x000fe20003f26270 */
[C---:B------:R-:W-:Y:S01]  /*16e0*/  IMAD.SHL.U32 R26, R29.reuse, 0x8, RZ ;  /* 0x000000081d1a7824 */ /* 0x040fe200078e00ff */
[----:B------:R-:W-:Y:S01]  /*16f0*/  SHF.R.U32.HI R23, RZ, 0x2, R29 ;  /* 0x00000002ff177819 */ /* 0x000fe2000001161d */
[C---:B------:R-:W-:Y:S01]  /*1700*/  IMAD.SHL.U32 R28, R29.reuse, 0x10, RZ ;  /* 0x000000101d1c7824 */ /* 0x040fe200078e00ff */
[----:B0-----:R-:W-:Y:S02]  /*1710*/  LOP3.LUT R25, R29, 0x7, RZ, 0xc0, !PT ;  /* 0x000000071d197812 */ /* 0x001fe400078ec0ff */
[----:B------:R-:W-:Y:S02]  /*1720*/  LOP3.LUT R0, R0, 0x30, R23, 0x78, !PT ;  /* 0x0000003000007812 */ /* 0x000fe400078e7817 */
[----:B------:R-:W-:-:S05]  /*1730*/  LOP3.LUT R29, R23, 0x60, RZ, 0xc0, !PT ;  /* 0x00000060171d7812 */ /* 0x000fca00078ec0ff */
[----:B------:R-:W-:Y:S01]  /*1740*/  @!P1 IMAD.MOV R4, RZ, RZ, -R4 ;  /* 0x000000ffff049224 */ /* 0x000fe200078e0a04 */
[----:B------:R-:W-:Y:S02]  /*1750*/  ISETP.GE.AND P1, PT, R3, RZ, PT ;  /* 0x000000ff0300720c */ /* 0x000fe40003f26270 */
[----:B--2---:R-:W-:Y:S01]  /*1760*/  LOP3.LUT R23, R26, 0x30, R27, 0x48, !PT ;  /* 0x000000301a177812 */ /* 0x004fe200078e481b */
[----:B-1----:R-:W-:-:S05]  /*1770*/  IMAD.SHL.U32 R26, R24, 0x100, RZ ;  /* 0x00000100181a7824 */ /* 0x002fca00078e00ff */
[----:B------:R0:W-:Y:S04]  /*1780*/  STL [R1+0x38c], R26 ;  /* 0x00038c1a01007387 */ /* 0x0001e80000100800 */
[----:B------:R-:W2:Y:S04]  /*1790*/  LDL.LU R3, [R1+0x3dc] ;  /* 0x0003dc0001037983 */ /* 0x000ea80000300800 */
[----:B------:R-:W-:Y:S04]  /*17a0*/  STL [R1+0x260], RZ ;  /* 0x000260ff01007387 */ /* 0x000fe80000100800 */
        /* <DEDUP_REMOVED lines=29> */
[----:B------:R-:W-:Y:S01]  /*1980*/  STL [R1+0x1e8], RZ ;  /* 0x0001e8ff01007387 */ /* 0x000fe20000100800 */
[----:B------:R-:W-:-:S03]  /*1990*/  LOP3.LUT R28, R28, 0x600, RZ, 0xc0, !PT ;  /* 0x000006001c1c7812 */ /* 0x000fc600078ec0ff */
[----:B------:R-:W-:Y:S04]  /*19a0*/  STL [R1+0x1ec], RZ ;  /* 0x0001ecff01007387 */ /* 0x000fe80000100800 */
[----:B------:R-:W-:Y:S04]  /*19b0*/  STL [R1+0x120], RZ ;  /* 0x000120ff01007387 */ /* 0x000fe80000100800 */
[----:B------:R-:W-:Y:S04]  /*19c0*/  STL [R1+0x124], RZ ;  /* 0x000124ff01007387 */ /* 0x000fe80000100800 */
[----:B------:R-:W-:Y:S04]  /*19d0*/  STL [R1+0x128], RZ ;  /* 0x000128ff01007387 */ /* 0x000fe80000100800 */
[----:B------:R-:W-:Y:S01]  /*19e0*/  STL [R1+0x12c], RZ ;  /* 0x00012cff01007387 */ /* 0x000fe20000100800 */
[----:B------:R-:W-:-:S03]  /*19f0*/  IMAD R28, R25, 0x40, R28 ;  /* 0x00000040191c7824 */ /* 0x000fc600078e021c */
[----:B------:R-:W-:Y:S01]  /*1a00*/  STL [R1+0x110], RZ ;  /* 0x000110ff01007387 */ /* 0x000fe20000100800 */
[----:B------:R-:W-:-:S03]  /*1a10*/  IMAD R25, R25, 0x210, RZ ;  /* 0x0000021019197824 */ /* 0x000fc600078e02ff */
[----:B------:R-:W-:Y:S01]  /*1a20*/  STL [R1+0x114], RZ ;  /* 0x000114ff01007387 */ /* 0x000fe20000100800 */
[----:B------:R-:W-:-:S03]  /*1a30*/  LOP3.LUT R29, R29, 0x10, R27, 0xf8, !PT ;  /* 0x000000101d1d7812 */ /* 0x000fc600078ef81b */
[----:B------:R-:W-:Y:S04]  /*1a40*/  STL [R1+0x118], RZ ;  /* 0x000118ff01007387 */ /* 0x000fe80000100800 */
[----:B------:R-:W-:Y:S04]  /*1a50*/  STL [R1+0x11c], RZ ;  /* 0x00011cff01007387 */ /* 0x000fe80000100800 */
[----:B------:R-:W-:Y:S04]  /*1a60*/  STL [R1+0x150], RZ ;  /* 0x000150ff01007387 */ /* 0x000fe80000100800 */
[----:B------:R-:W-:Y:S01]  /*1a70*/  STL [R1+0x154], RZ ;  /* 0x000154ff01007387 */ /* 0x000fe20000100800 */
[----:B------:R-:W-:-:S03]  /*1a80*/  LOP3.LUT R29, R25, R29, RZ, 0x3c, !PT ;  /* 0x0000001d191d7212 */ /* 0x000fc600078e3cff */
[----:B------:R-:W-:Y:S04]  /*1a90*/  STL [R1+0x158], RZ ;  /* 0x000158ff01007387 */ /* 0x000fe80000100800 */
[----:B------:R-:W-:Y:S04]  /*1aa0*/  STL [R1+0x15c], RZ ;  /* 0x00015cff01007387 */ /* 0x000fe80000100800 */
[----:B------:R-:W-:Y:S04]  /*1ab0*/  STL [R1+0x170], RZ ;  /* 0x000170ff01007387 */ /* 0x000fe80000100800 */
[----:B------:R-:W-:Y:S04]  /*1ac0*/  STL [R1+0x174], RZ ;  /* 0x000174ff01007387 */ /* 0x000fe80000100800 */
[----:B------:R-:W1:Y:S04]  /*1ad0*/  S2R R25, SR_TID.X ;  /* 0x0000000000197919 */ /* 0x000e680000002100 */
[----:B------:R-:W-:Y:S01]  /*1ae0*/  STL [R1+0x178], RZ ;  /* 0x000178ff01007387 */ /* 0x000fe20000100800 */
[----:B------:R-:W-:-:S03]  /*1af0*/  ISETP.GT.U32.AND P2, PT, R21, R18, PT ;  /* 0x000000121500720c */ /* 0x000fc60003f44070 */
        /* <DEDUP_REMOVED lines=13> */
[----:B------:R-:W-:-:S03]  /*1bd0*/  @!P2 IMAD.IADD R18, R18, 0x1, -R21 ;  /* 0x000000011212a824 */ /* 0x000fc600078e0a15 */
[----:B------:R-:W-:Y:S01]  /*1be0*/  STL [R1+0x1c0], RZ ;  /* 0x0001c0ff01007387 */ /* 0x000fe20000100800 */
[----:B------:R-:W-:-:S03]  /*1bf0*/  ISETP.GE.AND P2, PT, R16, RZ, PT ;  /* 0x000000ff1000720c */ /* 0x000fc60003f46270 */
[----:B------:R-:W-:Y:S04]  /*1c00*/  STL [R1+0x1c4], RZ ;  /* 0x0001c4ff01007387 */ /* 0x000fe80000100800 */
[----:B------:R-:W-:Y:S04]  /*1c10*/  STL [R1+0x1c8], RZ ;  /* 0x0001c8ff01007387 */ /* 0x000fe80000100800 */
[----:B------:R-:W-:Y:S04]  /*1c20*/  STL [R1+0x1cc], RZ ;  /* 0x0001ccff01007387 */ /* 0x000fe80000100800 */
[----:B------:R-:W-:Y:S04]  /*1c30*/  STL [R1+0xf0], RZ ;  /* 0x0000f0ff01007387 */ /* 0x000fe80000100800 */
[----:B------:R-:W-:Y:S01]  /*1c40*/  STL [R1+0xf4], RZ ;  /* 0x0000f4ff01007387 */ /* 0x000fe20000100800 */
[----:B------:R-:W-:-:S03]  /*1c50*/  IMAD.IADD R28, R23, 0x1, R28 ;  /* 0x00000001171c7824 */ /* 0x000fc600078e021c */
[----:B------:R-:W-:Y:S01]  /*1c60*/  STL [R1+0xf8], RZ ;  /* 0x0000f8ff01007387 */ /* 0x000fe20000100800 */
[----:B-1----:R-:W-:-:S03]  /*1c70*/  SHF.R.U32.HI R23, RZ, 0x8, R25 ;  /* 0x00000008ff177819 */ /* 0x002fc60000011619 */
[----:B------:R-:W-:Y:S04]  /*1c80*/  STL [R1+0xfc], RZ ;  /* 0x0000fcff01007387 */ /* 0x000fe80000100800 */
[----:B------:R-:W-:Y:S01]  /*1c90*/  STL [R1+0xe0], RZ ;  /* 0x0000e0ff01007387 */ /* 0x000fe20000100800 */
[----:B------:R-:W-:-:S03]  /*1ca0*/  LOP3.LUT R22, R26, 0x1000, RZ, 0xc0, !PT ;  /* 0x000010001a167812 */ /* 0x000fc600078ec0ff */
[----:B------:R-:W-:Y:S04]  /*1cb0*/  STL [R1+0xe4], RZ ;  /* 0x0000e4ff01007387 */ /* 0x000fe80000100800 */
[----:B------:R-:W-:Y:S01]  /*1cc0*/  STL [R1+0xe8], RZ ;  /* 0x0000e8ff01007387 */ /* 0x000fe20000100800 */
[----:B------:R-:W-:-:S03]  /*1cd0*/  SGXT.U32 R23, R23, 0x1 ;  /* 0x000000011717781a */ /* 0x000fc60000000000 */
[----:B------:R-:W-:Y:S04]  /*1ce0*/  STL [R1+0xec], RZ ;  /* 0x0000ecff01007387 */ /* 0x000fe80000100800 */
[----:B------:R-:W-:Y:S04]  /*1cf0*/  STL [R1+0xd0], RZ ;  /* 0x0000d0ff01007387 */ /* 0x000fe80000100800 */
[----:B------:R-:W-:Y:S01]  /*1d00*/  STL [R1+0xd4], RZ ;  /* 0x0000d4ff01007387 */ /* 0x000fe20000100800 */
[----:B------:R-:W-:-:S03]  /*1d10*/  @!P4 IMAD.MOV R6, RZ, RZ, -R6 ;  /* 0x000000ffff06c224 */ /* 0x000fc600078e0a06 */
[----:B------:R-:W-:Y:S01]  /*1d20*/  STL [R1+0xd8], RZ ;  /* 0x0000d8ff01007387 */ /* 0x000fe20000100800 */
[----:B------:R-:W-:Y:S01]  /*1d30*/  IMAD.IADD R29, R22, 0x1, R29 ;  /* 0x00000001161d7824 */ /* 0x000fe200078e021d */
[----:B------:R-:W-:Y:S02]  /*1d40*/  SHF.R.U32.HI R25, RZ, 0x8, R25 ;  /* 0x00000008ff197819 */ /* 0x000fe40000011619 */
[----:B------:R-:W-:Y:S01]  /*1d50*/  STL [R1+0xdc], RZ ;  /* 0x0000dcff01007387 */ /* 0x000fe20000100800 */
[----:B------:R-:W-:Y:S01]  /*1d60*/  @!P0 IMAD.MOV R5, RZ, RZ, -R5 ;  /* 0x000000ffff058224 */ /* 0x000fe200078e0a05 */
[----:B------:R-:W-:Y:S01]  /*1d70*/  ISETP.NE.AND P0, PT, RZ, c[0x0][0x17c], PT ;  /* 0x00005f00ff007a0c */ /* 0x000fe20003f05270 */
[----:B------:R-:W-:Y:S01]  /*1d80*/  @!P3 IMAD.MOV R19, RZ, RZ, -R19 ;  /* 0x000000ffff13b224 */ /* 0x000fe200078e0a13 */
[----:B------:R-:W-:Y:S01]  /*1d90*/  STL [R1+0xc0], RZ ;  /* 0x0000c0ff01007387 */ /* 0x000fe20000100800 */
[----:B------:R-:W-:Y:S01]  /*1da0*/  @!P6 IMAD.MOV R17, RZ, RZ, -R17 ;  /* 0x000000ffff11e224 */ /* 0x000fe200078e0a11 */
[----:B------:R-:W-:Y:S01]  /*1db0*/  LOP3.LUT R16, RZ, c[0x0][0x17c], RZ, 0x33, !PT ;  /* 0x00005f00ff107a12 */ /* 0x000fe200078e33ff */
[----:B------:R-:W-:Y:S01]  /*1dc0*/  @!P2 IMAD.MOV R18, RZ, RZ, -R18 ;  /* 0x000000ffff12a224 */ /* 0x000fe200078e0a12 */
[----:B------:R-:W-:Y:S01]  /*1dd0*/  STL [R1+0xc4], RZ ;  /* 0x0000c4ff01007387 */ /* 0x000fe20000100800 */
[----:B------:R-:W-:Y:S01]  /*1de0*/  @!P5 IMAD.MOV R20, RZ, RZ, -R20 ;  /* 0x000000ffff14d224 */ /* 0x000fe200078e0a14 */
[----:B------:R-:W-:-:S02]  /*1df0*/  LOP3.LUT R22, R23, 0x1e, RZ, 0xfc, !PT ;  /* 0x0000001e17167812 */ /* 0x000fc400078efcff */
[----:B------:R-:W-:Y:S01]  /*1e00*/  STL [R1+0xc8], RZ ;  /* 0x0000c8ff01007387 */ /* 0x000fe20000100800 */
[----:B------:R-:W-:-:S03]  /*1e10*/  LOP3.LUT R23, R23, 0x1c, RZ, 0xfc, !PT ;  /* 0x0000001c17177812 */ /* 0x000fc600078efcff */
[----:B------:R-:W-:Y:S01]  /*1e20*/  STL [R1+0xcc], RZ ;  /* 0x0000ccff01007387 */ /* 0x000fe20000100800 */
[----:B------:R-:W-:-:S03]  /*1e30*/  SGXT.U32 R25, R25, 0x1 ;  /* 0x000000011919781a */ /* 0x000fc60000000000 */
[----:B------:R-:W-:Y:S01]  /*1e40*/  STL [R1+0x100], RZ ;  /* 0x000100ff01007387 */ /* 0x000fe20000100800 */
[C---:B------:R-:W-:Y:S02]  /*1e50*/  SEL R15, R16.reuse, R15, !P0 ;  /* 0x0000000f100f7207 */ /* 0x040fe40004000000 */
[C---:B------:R-:W-:Y:S01]  /*1e60*/  SEL R14, R16.reuse, R14, !P0 ;  /* 0x0000000e100e7207 */ /* 0x040fe20004000000 */
[----:B------:R-:W-:Y:S01]  /*1e70*/  STL [R1+0x104], RZ ;  /* 0x000104ff01007387 */ /* 0x000fe20000100800 */
[C---:B------:R-:W-:Y:S02]  /*1e80*/  SEL R13, R16.reuse, R13, !P0 ;  /* 0x0000000d100d7207 */ /* 0x040fe40004000000 */
[C---:B------:R-:W-:Y:S01]  /*1e90*/  SEL R12, R16.reuse, R12, !P0 ;  /* 0x0000000c100c7207 */ /* 0x040fe20004000000 */
[----:B------:R-:W-:Y:S01]  /*1ea0*/  STL [R1+0x108], RZ ;  /* 0x000108ff01007387 */ /* 0x000fe20000100800 */
[C---:B------:R-:W-:Y:S02]  /*1eb0*/  SEL R11, R16.reuse, R11, !P0 ;  /* 0x0000000b100b7207 */ /* 0x040fe40004000000 */
[C---:B------:R-:W-:Y:S01]  /*1ec0*/  SEL R10, R16.reuse, R10, !P0 ;  /* 0x0000000a100a7207 */ /* 0x040fe20004000000 */
[----:B------:R-:W-:Y:S01]  /*1ed0*/  STL [R1+0x10c], RZ ;  /* 0x00010cff01007387 */ /* 0x000fe20000100800 */
[----:B------:R-:W-:-:S02]  /*1ee0*/  SEL R9, R16, R9, !P0 ;  /* 0x0000000910097207 */ /* 0x000fc40004000000 */
[C---:B------:R-:W-:Y:S02]  /*1ef0*/  SEL R8, R16.reuse, R8, !P0 ;  /* 0x0000000810087207 */ /* 0x040fe40004000000 */
[C---:B------:R-:W-:Y:S02]  /*1f00*/  SEL R7, R16.reuse, R7, !P0 ;  /* 0x0000000710077207 */ /* 0x040fe40004000000 */
[C---:B------:R-:W-:Y:S02]  /*1f10*/  SEL R6, R16.reuse, R6, !P0 ;  /* 0x0000000610067207 */ /* 0x040fe40004000000 */
[C---:B------:R-:W-:Y:S02]  /*1f20*/  SEL R5, R16.reuse, R5, !P0 ;  /* 0x0000000510057207 */ /* 0x040fe40004000000 */
[C---:B------:R-:W-:Y:S02]  /*1f30*/  SEL R4, R16.reuse, R4, !P0 ;  /* 0x0000000410047207 */ /* 0x040fe40004000000 */
[----:B------:R-:W-:-:S02]  /*1f40*/  SEL R19, R16, R19, !P0 ;  /* 0x0000001310137207 */ /* 0x000fc40004000000 */
[C---:B------:R-:W-:Y:S02]  /*1f50*/  SEL R17, R16.reuse, R17, !P0 ;  /* 0x0000001110117207 */ /* 0x040fe40004000000 */
[----:B------:R-:W-:Y:S01]  /*1f60*/  SEL R18, R16, R18, !P0 ;  /* 0x0000001210127207 */ /* 0x000fe20004000000 */
[----:B------:R-:W-:Y:S01]  /*1f70*/  IMAD R21, R22, c[0x0][0x188], RZ ;  /* 0x0000620016157a24 */ /* 0x000fe200078e02ff */
[----:B------:R-:W-:Y:S01]  /*1f80*/  SEL R16, R16, R20, !P0 ;  /* 0x0000001410107207 */ /* 0x000fe20004000000 */
[----:B------:R-:W-:Y:S01]  /*1f90*/  IMAD R20, R23, c[0x0][0x188], RZ ;  /* 0x0000620017147a24 */ /* 0x000fe200078e02ff */
[----:B------:R-:W-:Y:S01]  /*1fa0*/  STL [R1+0x140], RZ ;  /* 0x000140ff01007387 */ /* 0x000fe20000100800 */
[C---:B------:R-:W-:Y:S02]  /*1fb0*/  LOP3.LUT R22, R25.reuse, 0x1a, RZ, 0xfc, !PT ;  /* 0x0000001a19167812 */ /* 0x040fe400078efcff */
[----:B------:R-:W-:Y:S01]  /*1fc0*/  LOP3.LUT R23, R25, 0x18, RZ, 0xfc, !PT ;  /* 0x0000001819177812 */ /* 0x000fe200078efcff */
[----:B------:R-:W-:Y:S01]  /*1fd0*/  STL [R1+0x144], RZ ;  /* 0x000144ff01007387 */ /* 0x000fe20000100800 */
[----:B------:R-:W-:-:S03]  /*1fe0*/  SHF.R.U32.HI R25, RZ, 0x8, R24 ;  /* 0x00000008ff197819 */ /* 0x000fc60000011618 */
[----:B------:R-:W-:Y:S01]  /*1ff0*/  STL [R1+0x148], RZ ;  /* 0x000148ff01007387 */ /* 0x000fe20000100800 */
[----:B------:R-:W-:-:S03]  /*2000*/  IABS R27, c[0x0][0x178] ;  /* 0x00005e00001b7a13 */ /* 0x000fc60000000000 */
[----:B------:R-:W-:Y:S01]  /*2010*/  STL [R1+0x14c], RZ ;  /* 0x00014cff01007387 */ /* 0x000fe20000100800 */
[----:B------:R-:W-:-:S03]  /*2020*/  SGXT.U32 R25, R25, 0x1 ;  /* 0x000000011919781a */ /* 0x000fc60000000000 */
[----:B------:R-:W-:Y:S01]  /*2030*/  STL [R1+0x180], RZ ;  /* 0x000180ff01007387 */ /* 0x000fe20000100800 */
[----:B0-----:R-:W-:-:S03]  /*2040*/  SHF.R.U32.HI R26, RZ, 0x8, R24 ;  /* 0x00000008ff1a7819 */ /* 0x001fc60000011618 */
[----:B------:R-:W-:Y:S01]  /*2050*/  STL [R1+0x184], RZ ;  /* 0x000184ff01007387 */ /* 0x000fe20000100800 */
[----:B------:R-:W-:-:S03]  /*2060*/  IMAD R21, R22, c[0x0][0x188], RZ ;  /* 0x0000620016157a24 */ /* 0x000fc600078e02ff */
[----:B------:R-:W-:Y:S01]  /*2070*/  STL [R1+0x188], RZ ;  /* 0x000188ff01007387 */ /* 0x000fe20000100800 */
[----:B------:R-:W-:Y:S01]  /*2080*/  IMAD R20, R23, c[0x0][0x188], RZ ;  /* 0x0000620017147a24 */ /* 0x000fe200078e02ff */
[----:B------:R-:W-:Y:S02]  /*2090*/  SHF.R.U32.HI R24, RZ, 0x8, R24 ;  /* 0x00000008ff187819 */ /* 0x000fe40000011618 */
[----:B------:R-:W-:Y:S01]  /*20a0*/  STL [R1+0x18c], RZ ;  /* 0x00018cff01007387 */ /* 0x000fe20000100800 */
[----:B------:R-:W-:-:S03]  /*20b0*/  ISETP.GT.U32.AND P4, PT, R27, R2, PT ;  /* 0x000000021b00720c */ /* 0x000fc60003f84070 */
[----:B------:R-:W-:Y:S01]  /*20c0*/  STL [R1+0x1b0], RZ ;  /* 0x0001b0ff01007387 */ /* 0x000fe20000100800 */
[C---:B------:R-:W-:Y:S02]  /*20d0*/  LOP3.LUT R22, R25.reuse, 0x16, RZ, 0xfc, !PT ;  /* 0x0000001619167812 */ /* 0x040fe400078efcff */
[C---:B------:R-:W-:Y:S01]  /*20e0*/  LOP3.LUT R23, R25.reuse, 0x14, RZ, 0xfc, !PT ;  /* 0x0000001419177812 */ /* 0x040fe200078efcff */
[----:B------:R-:W-:Y:S01]  /*20f0*/  STL [R1+0x1b4], RZ ;  /* 0x0001b4ff01007387 */ /* 0x000fe20000100800 */
[----:B------:R-:W-:-:S03]  /*2100*/  LOP3.LUT R25, R25, 0x12, RZ, 0xfc, !PT ;  /* 0x0000001219197812 */ /* 0x000fc600078efcff */
[----:B------:R-:W-:Y:S01]  /*2110*/  STL [R1+0x1b8], RZ ;  /* 0x0001b8ff01007387 */ /* 0x000fe20000100800 */
[----:B------:R-:W-:-:S03]  /*2120*/  SGXT.U32 R24, R24, 0x1 ;  /* 0x000000011818781a */ /* 0x000fc60000000000 */
[----:B------:R-:W-:Y:S04]  /*2130*/  STL [R1+0x1bc], RZ ;  /* 0x0001bcff01007387 */ /* 0x000fe80000100800 */
[----:B------:R-:W-:Y:S01]  /*2140*/  STL [R1+0xb0], RZ ;  /* 0x0000b0ff01007387 */ /* 0x000fe20000100800 */
[----:B------:R-:W-:-:S03]  /*2150*/  IMAD R22, R22, c[0x0][0x188], RZ ;  /* 0x0000620016167a24 */ /* 0x000fc600078e02ff */
[----:B------:R-:W-:Y:S01]  /*2160*/  STL [R1+0xb4], RZ ;  /* 0x0000b4ff01007387 */ /* 0x000fe20000100800 */
[----:B------:R-:W-:-:S03]  /*2170*/  IMAD R21, R23, c[0x0][0x188], RZ ;  /* 0x0000620017157a24 */ /* 0x000fc600078e02ff */
[----:B------:R-:W-:Y:S01]  /*2180*/  STL [R1+0xb8], RZ ;  /* 0x0000b8ff01007387 */ /* 0x000fe20000100800 */
[----:B------:R-:W-:Y:S01]  /*2190*/  IMAD R20, R25, c[0x0][0x188], RZ ;  /* 0x0000620019147a24 */ /* 0x000fe200078e02ff */
[----:B------:R-:W-:Y:S02]  /*21a0*/  ISETP.NE.AND P0, PT, RZ, c[0x0][0x178], PT ;  /* 0x00005e00ff007a0c */ /* 0x000fe40003f05270 */
[----:B------:R-:W-:Y:S01]  /*21b0*/  STL [R1+0xbc], RZ ;  /* 0x0000bcff01007387 */ /* 0x000fe20000100800 */
[C---:B------:R-:W-:Y:S02]  /*21c0*/  LOP3.LUT R22, R24.reuse, 0x10, RZ, 0xfc, !PT ;  /* 0x0000001018167812 */ /* 0x040fe400078efcff */
[C---:B------:R-:W-:Y:S01]  /*21d0*/  LOP3.LUT R23, R24.reuse, 0xe, RZ, 0xfc, !PT ;  /* 0x0000000e18177812 */ /* 0x040fe200078efcff */
[----:B------:R-:W-:Y:S01]  /*21e0*/  STL [R1+0xa0], RZ ;  /* 0x0000a0ff01007387 */ /* 0x000fe20000100800 */
[C---:B------:R-:W-:Y:S02]  /*21f0*/  LOP3.LUT R25, R24.reuse, 0xc, RZ, 0xfc, !PT ;  /* 0x0000000c18197812 */ /* 0x040fe400078efcff */
[----:B------:R-:W-:Y:S01]  /*2200*/  LOP3.LUT R24, R24, 0xa, RZ, 0xfc, !PT ;  /* 0x0000000a18187812 */ /* 0x000fe200078efcff */
[----:B------:R-:W-:Y:S01]  /*2210*/  STL [R1+0xa4], RZ ;  /* 0x0000a4ff01007387 */ /* 0x000fe20000100800 */
[----:B------:R-:W-:-:S03]  /*2220*/  SGXT.U32 R26, R26, 0x1 ;  /* 0x000000011a1a781a */ /* 0x000fc60000000000 */
[----:B------:R-:W-:Y:S01]  /*2230*/  STL [R1+0xa8], RZ ;  /* 0x0000a8ff01007387 */ /* 0x000fe20000100800 */
[----:B------:R-:W-:-:S03]  /*2240*/  IMAD R20, R22, c[0x0][0x188], RZ ;  /* 0x0000620016147a24 */ /* 0x000fc600078e02ff */
[----:B------:R-:W-:Y:S01]  /*2250*/  STL [R1+0xac], RZ ;  /* 0x0000acff01007387 */ /* 0x000fe20000100800 */
[----:B------:R-:W-:-:S03]  /*2260*/  @!P4 IMAD.IADD R2, R2, 0x1, -R27 ;  /* 0x000000010202c824 */ /* 0x000fc600078e0a1b */
[----:B------:R-:W-:Y:S01]  /*2270*/  STL [R1+0x90], RZ ;  /* 0x000090ff01007387 */ /* 0x000fe20000100800 */
[----:B------:R-:W-:-:S03]  /*2280*/  IMAD R22, R23, c[0x0][0x188], RZ ;  /* 0x0000620017167a24 */ /* 0x000fc600078e02ff */
[----:B------:R-:W-:Y:S01]  /*2290*/  STL [R1+0x94], RZ ;  /* 0x000094ff01007387 */ /* 0x000fe20000100800 */
[----:B------:R-:W-:Y:S01]  /*22a0*/  IMAD R21, R25, c[0x0][0x188], RZ ;  /* 0x0000620019157a24 */ /* 0x000fe200078e02ff */
[----:B------:R-:W-:Y:S01]  /*22b0*/  LOP3.LUT R23, R26, 0x8, RZ, 0xfc, !PT ;  /* 0x000000081a177812 */ /* 0x000fe200078efcff */
[----:B------:R-:W-:Y:S01]  /*22c0*/  IMAD R20, R24, c[0x0][0x188], RZ ;  /* 0x0000620018147a24 */ /* 0x000fe200078e02ff */
[----:B------:R-:W-:Y:S01]  /*22d0*/  STL [R1+0x98], RZ ;  /* 0x000098ff01007387 */ /* 0x000fe20000100800 */
[C---:B------:R-:W-:Y:S01]  /*22e0*/  IMAD R27, R26.reuse, c[0x0][0x188], RZ ;  /* 0x000062001a1b7a24 */ /* 0x040fe200078e02ff */
[C---:B------:R-:W-:Y:S02]  /*22f0*/  LOP3.LUT R25, R26.reuse, 0x6, RZ, 0xfc, !PT ;  /* 0x000000061a197812 */ /* 0x040fe400078efcff */
[----:B------:R-:W-:Y:S01]  /*2300*/  STL [R1+0x9c], RZ ;  /* 0x00009cff01007387 */ /* 0x000fe20000100800 */
[C---:B------:R-:W-:Y:S02]  /*2310*/  LOP3.LUT R24, R26.reuse, 0x4, RZ, 0xfc, !PT ;  /* 0x000000041a187812 */ /* 0x040fe400078efcff */
[----:B------:R-:W-:Y:S01]  /*2320*/  LOP3.LUT R26, R26, 0x2, RZ, 0xfc, !PT ;  /* 0x000000021a1a7812 */ /* 0x000fe200078efcff */
[----:B------:R-:W-:Y:S01]  /*2330*/  STL [R1+0x80], RZ ;  /* 0x000080ff01007387 */ /* 0x000fe20000100800 */
[----:B--2---:R-:W-:Y:S01]  /*2340*/  SHF.R.S32.HI R3, RZ, 0x5, R3 ;  /* 0x00000005ff037819 */ /* 0x004fe20000011403 */
[----:B------:R-:W-:-:S02]  /*2350*/  IMAD R15, R15, c[0x0][0x190], RZ ;  /* 0x000064000f0f7a24 */ /* 0x000fc400078e02ff */
[----:B------:R-:W-:Y:S01]  /*2360*/  STL [R1+0x84], RZ ;  /* 0x000084ff01007387 */ /* 0x000fe20000100800 */
[----:B------:R-:W-:-:S03]  /*2370*/  IMAD R14, R14, c[0x0][0x190], RZ ;  /* 0x000064000e0e7a24 */ /* 0x000fc600078e02ff */
[----:B------:R-:W-:Y:S01]  /*2380*/  STL [R1+0x88], RZ ;  /* 0x000088ff01007387 */ /* 0x000fe20000100800 */
[----:B------:R-:W-:-:S03]  /*2390*/  IMAD R20, R23, c[0x0][0x188], RZ ;  /* 0x0000620017147a24 */ /* 0x000fc600078e02ff */
[----:B------:R-:W-:Y:S01]  /*23a0*/  STL [R1+0x8c], RZ ;  /* 0x00008cff01007387 */ /* 0x000fe20000100800 */
[----:B------:R-:W-:Y:S01]  /*23b0*/  @!P1 IMAD.MOV R2, RZ, RZ, -R2 ;  /* 0x000000ffff029224 */ /* 0x000fe200078e0a02 */
[----:B------:R-:W-:Y:S01]  /*23c0*/  @!P0 LOP3.LUT R2, RZ, c[0x0][0x178], RZ, 0x33, !PT ;  /* 0x00005e00ff028a12 */ /* 0x000fe200078e33ff */
[----:B------:R-:W-:Y:S01]  /*23d0*/  IMAD R13, R13, c[0x0][0x190], RZ ;  /* 0x000064000d0d7a24 */ /* 0x000fe200078e02ff */
[----:B------:R-:W-:Y:S01]  /*23e0*/  STL [R1+0x70], RZ ;  /* 0x000070ff01007387 */ /* 0x000fe20000100800 */
[----:B------:R-:W-:-:S03]  /*23f0*/  IMAD R20, R26, c[0x0][0x188], RZ ;  /* 0x000062001a147a24 */ /* 0x000fc600078e02ff */
[----:B------:R-:W-:Y:S01]  /*2400*/  STL [R1+0x74], RZ ;  /* 0x000074ff01007387 */ /* 0x000fe20000100800 */
[----:B------:R-:W-:Y:S01]  /*2410*/  IMAD R22, R25, c[0x0][0x188], RZ ;  /* 0x0000620019167a24 */ /* 0x000fe200078e02ff */
[----:B------:R-:W-:Y:S01]  /*2420*/  LEA R22, P3, R15, c[0x0][0x168], 0x1 ;  /* 0x00005a000f167a11 */ /* 0x000fe200078608ff */
[----:B------:R-:W-:Y:S01]  /*2430*/  IMAD R20, R5, c[0x0][0x190], RZ ;  /* 0x0000640005147a24 */ /* 0x000fe200078e02ff */
[----:B------:R-:W-:Y:S01]  /*2440*/  STL [R1+0x78], RZ ;  /* 0x000078ff01007387 */ /* 0x000fe20000100800 */
[----:B------:R-:W-:Y:S01]  /*2450*/  IMAD R5, R17, c[0x0][0x190], RZ ;  /* 0x0000640011057a24 */ /* 0x000fe200078e02ff */
[----:B------:R-:W-:Y:S02]  /*2460*/  LEA R17, P4, R14, c[0x0][0x168], 0x1 ;  /* 0x00005a000e117a11 */ /* 0x000fe400078808ff */
[----:B------:R-:W-:Y:S01]  /*2470*/  STL [R1+0x7c], RZ ;  /* 0x00007cff01007387 */ /* 0x000fe20000100800 */
[----:B------:R-:W-:-:S03]  /*2480*/  IMAD R12, R12, c[0x0][0x190], RZ ;  /* 0x000064000c0c7a24 */ /* 0x000fc600078e02ff */
[----:B------:R0:W-:Y:S01]  /*2490*/  STL [R1+0x380], R3 ;  /* 0x0003800301007387 */ /* 0x0001e20000100800 */
[----:B------:R-:W-:Y:S02]  /*24a0*/  IMAD R11, R11, c[0x0][0x190], RZ ;  /* 0x000064000b0b7a24 */ /* 0x000fe400078e02ff */
[----:B------:R-:W-:Y:S02]  /*24b0*/  IMAD R10, R10, c[0x0][0x190], RZ ;  /* 0x000064000a0a7a24 */ /* 0x000fe400078e02ff */
[----:B------:R-:W-:Y:S01]  /*24c0*/  IMAD R2, R2, c[0x0][0x184], RZ ;  /* 0x0000610002027a24 */ /* 0x000fe200078e02ff */
[----:B------:R1:W-:Y:S01]  /*24d0*/  STL [R1+0x284], R22 ;  /* 0x0002841601007387 */ /* 0x0003e20000100800 */
[----:B0-----:R-:W-:Y:S01]  /*24e0*/  IMAD R3, R16, c[0x0][0x190], RZ ;  /* 0x0000640010037a24 */ /* 0x001fe200078e02ff */
[----:B------:R-:W-:Y:S01]  /*24f0*/  LEA R16, P5, R13, c[0x0][0x168], 0x1 ;  /* 0x00005a000d107a11 */ /* 0x000fe200078a08ff */
[----:B------:R-:W-:Y:S01]  /*2500*/  IMAD R21, R24, c[0x0][0x188], RZ ;  /* 0x0000620018157a24 */ /* 0x000fe200078e02ff */
[----:B------:R0:W-:Y:S01]  /*2510*/  STL [R1+0x27c], R17 ;  /* 0x00027c1101007387 */ /* 0x0001e20000100800 */
[----:B------:R-:W-:Y:S01]  /*2520*/  IMAD R21, R6, c[0x0][0x190], RZ ;  /* 0x0000640006157a24 */ /* 0x000fe200078e02ff */
[----:B-1----:R-:W-:Y:S01]  /*2530*/  LEA R22, P6, R12, c[0x0][0x168], 0x1 ;  /* 0x00005a000c167a11 */ /* 0x002fe200078c08ff */
[----:B------:R-:W-:Y:S01]  /*2540*/  IMAD R6, R4, c[0x0][0x190], RZ ;  /* 0x0000640004067a24 */ /* 0x000fe200078e02ff */
[----:B------:R1:W-:Y:S01]  /*2550*/  STL [R1+0x274], R16 ;  /* 0x0002741001007387 */ /* 0x0003e20000100800 */
[----:B------:R-:W-:Y:S01]  /*2560*/  IMAD R9, R9, c[0x0][0x190], RZ ;  /* 0x0000640009097a24 */ /* 0x000fe200078e02ff */
[----:B------:R-:W-:-:S02]  /*2570*/  LEA R4, P2, R2, c[0x0][0x160], 0x1 ;  /* 0x0000580002047a11 */ /* 0x000fc400078408ff */
[----:B0-----:R-:W-:Y:S01]  /*2580*/  LEA R17, P0, R11, c[0x0][0x168], 0x1 ;  /* 0x00005a000b117a11 */ /* 0x001fe200078008ff */
[----:B------:R-:W-:Y:S01]  /*2590*/  IMAD R8, R8, c[0x0][0x190], RZ ;  /* 0x0000640008087a24 */ /* 0x000fe200078e02ff */
[----:B------:R-:W-:Y:S01]  /*25a0*/  STL [R1+0x25c], R22 ;  /* 0x00025c1601007387 */ /* 0x000fe20000100800 */
[----:B-1----:R-:W-:-:S03]  /*25b0*/  LEA R16, P1, R10, c[0x0][0x168], 0x1 ;  /* 0x00005a000a107a11 */ /* 0x002fc600078208ff */
[----:B------:R0:W-:Y:S01]  /*25c0*/  STL [R1+0x254], R17 ;  /* 0x0002541101007387 */ /* 0x0001e20000100800 */
[----:B------:R-:W-:Y:S01]  /*25d0*/  LEA.HI.X.SX32 R2, R2, c[0x0][0x164], 0x1, P2 ;  /* 0x0000590002027a11 */ /* 0x000fe200010f0eff */
[----:B------:R-:W-:Y:S02]  /*25e0*/  IMAD R7, R7, c[0x0][0x190], RZ ;  /* 0x0000640007077a24 */ /* 0x000fe400078e02ff */
[----:B------:R1:W-:Y:S01]  /*25f0*/  STL [R1+0x5c], R16 ;  /* 0x00005c1001007387 */ /* 0x0003e20000100800 */
[----:B------:R-:W-:Y:S02]  /*2600*/  LEA.HI.X.SX32 R14, R14, c[0x0][0x16c], 0x1, P4 ;  /* 0x00005b000e0e7a11 */ /* 0x000fe400020f0eff */
[----:B0-----:R-:W-:Y:S02]  /*2610*/  LEA R17, P2, R9, c[0x0][0x168], 0x1 ;  /* 0x00005a0009117a11 */ /* 0x001fe400078408ff */
[----:B-1----:R-:W-:Y:S02]  /*2620*/  LEA.HI.X.SX32 R16, R15, c[0x0][0x16c], 0x1, P3 ;  /* 0x00005b000f107a11 */ /* 0x002fe400018f0eff */
[----:B------:R-:W-:Y:S01]  /*2630*/  LEA R15, P3, R8, c[0x0][0x168], 0x1 ;  /* 0x00005a00080f7a11 */ /* 0x000fe200078608ff */
[----:B------:R-:W-:Y:S04]  /*2640*/  STL [R1+0x54], R17 ;  /* 0x0000541101007387 */ /* 0x000fe80000100800 */
[----:B------:R0:W-:Y:S04]  /*2650*/  STL [R1+0x280], R16 ;  /* 0x0002801001007387 */ /* 0x0001e80000100800 */
[----:B------:R1:W-:Y:S04]  /*2660*/  STL [R1+0x4c], R15 ;  /* 0x00004c0f01007387 */ /* 0x0003e80000100800 */
[----:B------:R2:W-:Y:S01]  /*2670*/  STL [R1+0x278], R14 ;  /* 0x0002780e01007387 */ /* 0x0005e20000100800 */
[----:B0-----:R-:W-:-:S02]  /*2680*/  LEA R16, P4, R7, c[0x0][0x168], 0x1 ;  /* 0x00005a0007107a11 */ /* 0x001fc400078808ff */
[----:B-1----:R-:W-:-:S03]  /*2690*/  LEA.HI.X.SX32 R15, R13, c[0x0][0x16c], 0x1, P5 ;  /* 0x00005b000d0f7a11 */ /* 0x002fc600028f0eff */
[----:B------:R-:W-:Y:S01]  /*26a0*/  STL [R1+0x44], R16 ;  /* 0x0000441001007387 */ /* 0x000fe20000100800 */
[----:B--2---:R-:W-:-:S03]  /*26b0*/  LEA R14, P5, R21, c[0x0][0x168], 0x1 ;  /* 0x00005a00150e7a11 */ /* 0x004fc600078a08ff */
[----:B------:R-:W-:Y:S04]  /*26c0*/  STL [R1+0x270], R15 ;  /* 0x0002700f01007387 */ /* 0x000fe80000100800 */
[----:B------:R-:W-:Y:S04]  /*26d0*/  STL [R1+0x3c], R14 ;  /* 0x00003c0e01007387 */ /* 0x000fe80000100800 */
[----:B------:R-:W2:Y:S01]  /*26e0*/  LDL R26, [R1+0x314] ;  /* 0x00031400011a7983 */ /* 0x000ea20000100800 */
[----:B------:R-:W-:Y:S02]  /*26f0*/  LEA.HI.X.SX32 R13, R12, c[0x0][0x16c], 0x1, P6 ;  /* 0x00005b000c0d7a11 */ /* 0x000fe400030f0eff */
[----:B------:R-:W-:Y:S01]  /*2700*/  LEA R12, P6, R20, c[0x0][0x168], 0x1 ;  /* 0x00005a00140c7a11 */ /* 0x000fe200078c08ff */
[----:B------:R-:W-:-:S02]  /*2710*/  IMAD R19, R19, c[0x0][0x190], RZ ;  /* 0x0000640013137a24 */ /* 0x000fc400078e02ff */
[----:B------:R0:W-:Y:S04]  /*2720*/  STL [R1+0x258], R13 ;  /* 0x0002580d01007387 */ /* 0x0001e80000100800 */
[----:B------:R1:W-:Y:S01]  /*2730*/  STL [R1+0x34], R12 ;  /* 0x0000340c01007387 */ /* 0x0003e20000100800 */
[----:B------:R-:W-:Y:S02]  /*2740*/  LEA.HI.X.SX32 R9, R9, c[0x0][0x16c], 0x1, P2 ;  /* 0x00005b0009097a11 */ /* 0x000fe400010f0eff */
[----:B0-----:R-:W-:Y:S02]  /*2750*/  LEA.HI.X.SX32 R13, R11, c[0x0][0x16c], 0x1, P0 ;  /* 0x00005b000b0d7a11 */ /* 0x001fe400000f0eff */
[----:B------:R-:W-:Y:S02]  /*2760*/  LEA.HI.X.SX32 R11, R10, c[0x0][0x16c], 0x1, P1 ;  /* 0x00005b000a0b7a11 */ /* 0x000fe400008f0eff */
[----:B-1----:R-:W-:-:S02]  /*2770*/  LEA R12, P0, R6, c[0x0][0x168], 0x1 ;  /* 0x00005a00060c7a11 */ /* 0x002fc400078008ff */
[----:B------:R-:W-:Y:S01]  /*2780*/  LEA R10, P1, R19, c[0x0][0x168], 0x1 ;  /* 0x00005a00130a7a11 */ /* 0x000fe200078208ff */
[----:B------:R-:W-:Y:S01]  /*2790*/  STL [R1+0x250], R13 ;  /* 0x0002500d01007387 */ /* 0x000fe20000100800 */
[----:B------:R-:W-:Y:S02]  /*27a0*/  LEA.HI.X.SX32 R8, R8, c[0x0][0x16c], 0x1, P3 ;  /* 0x00005b0008087a11 */ /* 0x000fe400018f0eff */
[----:B------:R-:W-:Y:S01]  /*27b0*/  LEA.HI.X.SX32 R7, R7, c[0x0][0x16c], 0x1, P4 ;  /* 0x00005b0007077a11 */ /* 0x000fe200020f0eff */
[----:B------:R-:W-:Y:S04]  /*27c0*/  STL [R1+0x2c], R12 ;  /* 0x00002c0c01007387 */ /* 0x000fe80000100800 */
[----:B------:R-:W-:Y:S04]  /*27d0*/  STL [R1+0x58], R11 ;  /* 0x0000580b01007387 */ /* 0x000fe80000100800 */
[----:B------:R-:W-:Y:S04]  /*27e0*/  STL [R1+0x24], R10 ;  /* 0x0000240a01007387 */ /* 0x000fe80000100800 */
[----:B------:R0:W-:Y:S04]  /*27f0*/  STL [R1+0x50], R9 ;  /* 0x0000500901007387 */ /* 0x0001e80000100800 */
[----:B------:R1:W-:Y:S04]  /*2800*/  STL [R1+0x48], R8 ;  /* 0x0000480801007387 */ /* 0x0003e80000100800 */
[----:B------:R3:W-:Y:S01]  /*2810*/  STL [R1+0x40], R7 ;  /* 0x0000400701007387 */ /* 0x0007e20000100800 */
[----:B0-----:R-:W-:-:S02]  /*2820*/  LEA.HI.X.SX32 R9, R21, c[0x0][0x16c], 0x1, P5 ;  /* 0x00005b0015097a11 */ /* 0x001fc400028f0eff */
[----:B-1----:R-:W-:-:S03]  /*2830*/  LEA.HI.X.SX32 R8, R20, c[0x0][0x16c], 0x1, P6 ;  /* 0x00005b0014087a11 */ /* 0x002fc600030f0eff */
[----:B------:R-:W-:Y:S01]  /*2840*/  STL [R1+0x38], R9 ;  /* 0x0000380901007387 */ /* 0x000fe20000100800 */
[----:B---3--:R-:W-:Y:S02]  /*2850*/  LEA.HI.X.SX32 R7, R6, c[0x0][0x16c], 0x1, P0 ;  /* 0x00005b0006077a11 */ /* 0x008fe400000f0eff */
[----:B------:R-:W-:Y:S01]  /*2860*/  LEA.HI.X.SX32 R6, R19, c[0x0][0x16c], 0x1, P1 ;  /* 0x00005b0013067a11 */ /* 0x000fe200008f0eff */
[----:B------:R-:W-:Y:S04]  /*2870*/  STL [R1+0x30], R8 ;  /* 0x0000300801007387 */ /* 0x000fe80000100800 */
[----:B------:R-:W-:Y:S04]  /*2880*/  STL [R1+0x28], R7 ;  /* 0x0000280701007387 */ /* 0x000fe80000100800 */
[----:B------:R2:W-:Y:S01]  /*2890*/  STL [R1+0x20], R6 ;  /* 0x0000200601007387 */ /* 0x0005e20000100800 */
[----:B------:R-:W-:-:S03]  /*28a0*/  LEA R15, P3, R5, c[0x0][0x168], 0x1 ;  /* 0x00005a00050f7a11 */ /* 0x000fc600078608ff */
[----:B------:R0:W-:Y:S04]  /*28b0*/  STL [R1+0x60], RZ ;  /* 0x000060ff01007387 */ /* 0x0001e80000100800 */
[----:B------:R0:W-:Y:S04]  /*28c0*/  STL [R1+0x64], RZ ;  /* 0x000064ff01007387 */ /* 0x0001e80000100800 */
[----:B------:R0:W-:Y:S04]  /*28d0*/  STL [R1+0x68], RZ ;  /* 0x000068ff01007387 */ /* 0x0001e80000100800 */
[----:B------:R0:W-:Y:S01]  /*28e0*/  STL [R1+0x6c], RZ ;  /* 0x00006cff01007387 */ /* 0x0001e20000100800 */
[----:B------:R-:W-:-:S03]  /*28f0*/  LEA.HI.X.SX32 R14, R5, c[0x0][0x16c], 0x1, P3 ;  /* 0x00005b00050e7a11 */ /* 0x000fc600018f0eff */
        /* <DEDUP_REMOVED lines=8> */
[----:B------:R-:W-:Y:S01]  /*2980*/  IMAD R18, R18, c[0x0][0x190], RZ ;  /* 0x0000640012127a24 */ /* 0x000fe200078e02ff */
[----:B------:R-:W-:-:S04]  /*2990*/  LEA R13, P4, R3, c[0x0][0x168], 0x1 ;  /* 0x00005a00030d7a11 */ /* 0x000fc800078808ff */
[C---:B------:R-:W-:Y:S02]  /*29a0*/  LEA R17, P2, R18.reuse, c[0x0][0x168], 0x1 ;  /* 0x00005a0012117a11 */ /* 0x040fe400078408ff */
[----:B------:R-:W-:Y:S02]  /*29b0*/  LEA.HI.X.SX32 R12, R3, c[0x0][0x16c], 0x1, P4 ;  /* 0x00005b00030c7a11 */ /* 0x000fe400020f0eff */
[----:B------:R-:W-:Y:S02]  /*29c0*/  LEA.HI.X.SX32 R16, R18, c[0x0][0x16c], 0x1, P2 ;  /* 0x00005b0012107a11 */ /* 0x000fe400010f0eff */
[C---:B--2---:R-:W-:Y:S02]  /*29d0*/  LOP3.LUT R6, R26.reuse, 0x20, RZ, 0x3c, !PT ;  /* 0x000000201a067812 */ /* 0x044fe400078e3cff */
[----:B------:R-:W-:-:S03]  /*29e0*/  LOP3.LUT R5, R26, 0x40, RZ, 0x3c, !PT ;  /* 0x000000401a057812 */ /* 0x000fc600078e3cff */
[----:B------:R0:W-:Y:S04]  /*29f0*/  STL [R1+0x394], R6 ;  /* 0x0003940601007387 */ /* 0x0001e80000100800 */
[----:B------:R0:W-:Y:S01]  /*2a00*/  STL [R1+0x390], R5 ;  /* 0x0003900501007387 */ /* 0x0001e20000100800 */
[----:B------:R-:W-:-:S06]  /*2a10*/  LOP3.LUT R3, R26, 0x60, RZ, 0x3c, !PT ;  /* 0x000000601a037812 */ /* 0x000fcc00078e3cff */
.L_x_3:
[----:B------:R-:W1:Y:S01]  /*2a20*/  S2R R3, SR_TID.X ;  /* 0x0000000000037919 */ /* 0x000e620000002100 */
[----:B------:R-:W-:-:S03]  /*2a30*/  PRMT R8, RZ, 0x7610, R8 ;  /* 0x00007610ff087816 */ /* 0x000fc60000000008 */
[----:B0-----:R-:W0:Y:S04]  /*2a40*/  S2R R6, SR_TID.X ;  /* 0x0000000000067919 */ /* 0x001e280000002100 */
[----:B------:R2:W-:Y:S01]  /*2a50*/  STL [R1+0x894], R16 ;  /* 0x0008941001007387 */ /* 0x0005e20000100800 */
[----:B------:R-:W-:-:S03]  /*2a60*/  PRMT R10, RZ, 0x7610, R10 ;  /* 0x00007610ff0a7816 */ /* 0x000fc6000000000a */
[----:B-----5:R3:W-:Y:S04]  /*2a70*/  STL [R1+0x868], R0 ;  /* 0x0008680001007387 */ /* 0x0207e80000100800 */
[----:B------:R4:W-:Y:S04]  /*2a80*/  STL [R1+0x864], R29 ;  /* 0x0008641d01007387 */ /* 0x0009e80000100800 */
[----:B------:R-:W-:Y:S01]  /*2a90*/  STL [R1+0x860], R28 ;  /* 0x0008601c01007387 */ /* 0x000fe20000100800 */
[----:B-1----:R-:W-:Y:S01]  /*2aa0*/  SHF.R.U32.HI R7, RZ, 0x8, R3 ;  /* 0x00000008ff077819 */ /* 0x002fe20000011603 */
[----:B------:R-:W-:-:S02]  /*2ab0*/  IMAD.MOV.U32 R3, RZ, RZ, R2 ;  /* 0x000000ffff037224 */ /* 0x000fc400078e0002 */
[----:B------:R-:W-:Y:S01]  /*2ac0*/  IMAD.MOV.U32 R2, RZ, RZ, R4 ;  /* 0x000000ffff027224 */ /* 0x000fe200078e0004 */
[----:B0-----:R-:W-:Y:S02]  /*2ad0*/  SHF.R.U32.HI R9, RZ, 0x8, R6 ;  /* 0x00000008ff097819 */ /* 0x001fe40000011606 */
[----:B------:R-:W-:Y:S02]  /*2ae0*/  SGXT.U32 R7, R7, 0x1 ;  /* 0x000000010707781a */ /* 0x000fe40000000000 */
[----:B------:R-:W-:Y:S02]  /*2af0*/  SGXT.U32 R9, R9, 0x1 ;  /* 0x000000010909781a */ /* 0x000fe40000000000 */
[C---:B--2---:R-:W-:Y:S01]  /*2b00*/  LOP3.LUT R16, R7.reuse, 0x8, RZ, 0xfc, !PT ;  /* 0x0000000807107812 */ /* 0x044fe200078efcff */
[----:B------:R-:W-:Y:S01]  /*2b10*/  IMAD R5, R7, c[0x0][0x188], RZ ;  /* 0x0000620007057a24 */ /* 0x000fe200078e02ff */
[----:B------:R-:W-:Y:S01]  /*2b20*/  ISETP.GE.AND P0, PT, R9, UR4, PT ;  /* 0x0000000409007c0c */ /* 0x000fe2000bf06270 */
[----:B------:R-:W0:Y:S01]  /*2b30*/  S2R R7, SR_TID.X ;  /* 0x0000000000077919 */ /* 0x000e220000002100 */
[----:B------:R-:W-:Y:S01]  /*2b40*/  ISETP.GE.AND P1, PT, R16, UR4, PT ;  /* 0x0000000410007c0c */ /* 0x000fe2000bf26270 */
[----:B------:R-:W-:-:S02]  /*2b50*/  IMAD.WIDE R4, R5, 0x2, R2 ;  /* 0x0000000205047825 */ /* 0x000fc400078e0202 */
[----:B------:R-:W2:Y:S08]  /*2b60*/  LDL.LU R16, [R1+0x894] ;  /* 0x0008940001107983 */ /* 0x000eb00000300800 */
[----:B------:R0:W2:Y:S02]  /*2b70*/  @!P0 LDG.E.U16 R8, [R4.64] ;  /* 0x0000000604088981 */ /* 0x0000a4000c1e1500 */
[----:B0-----:R-:W-:-:S04]  /*2b80*/  SHF.R.U32.HI R5, RZ, 0x8, R7 ;  /* 0x00000008ff057819 */ /* 0x001fc80000011607 */
[----:B------:R-:W-:-:S04]  /*2b90*/  SGXT.U32 R5, R5, 0x1 ;  /* 0x000000010505781a */ /* 0x000fc80000000000 */
[----:B------:R-:W-:-:S05]  /*2ba0*/  LOP3.LUT R5, R5, 0x8, RZ, 0xfc, !PT ;  /* 0x0000000805057812 */ /* 0x000fca00078efcff */
[----:B------:R-:W-:-:S04]  /*2bb0*/  IMAD R5, R5, c[0x0][0x188], RZ ;  /* 0x0000620005057a24 */ /* 0x000fc800078e02ff */
[----:B------:R-:W-:-:S05]  /*2bc0*/  IMAD.WIDE R4, R5, 0x2, R2 ;  /* 0x0000000205047825 */ /* 0x000fca00078e0202 */
[----:B------:R-:W2:Y:S01]  /*2bd0*/  @!P1 LDG.E.U16 R10, [R4.64] ;  /* 0x00000006040a9981 */ /* 0x000ea2000c1e1500 */
[----:B------:R-:W-:Y:S02]  /*2be0*/  PRMT R11, RZ, 0x7610, R11 ;  /* 0x00007610ff0b7816 */ /* 0x000fe4000000000b */
[----:B------:R-:W-:-:S04]  /*2bf0*/  SHF.R.U32.HI R6, RZ, 0x8, R6 ;  /* 0x00000008ff067819 */ /* 0x000fc80000011606 */
[----:B------:R-:W-:-:S04]  /*2c00*/  SGXT.U32 R6, R6, 0x1 ;  /* 0x000000010606781a */ /* 0x000fc80000000000 */
[----:B------:R-:W-:Y:S02]  /*2c10*/  LOP3.LUT R6, R6, 0x4, RZ, 0xfc, !PT ;  /* 0x0000000406067812 */ /* 0x000fe400078efcff */
[----:B---3--:R-:W-:-:S03]  /*2c20*/  PRMT R0, RZ, 0x7610, R0 ;  /* 0x00007610ff007816 */ /* 0x008fc60000000000 */
[----:B------:R-:W-:Y:S01]  /*2c30*/  IMAD R6, R6, c[0x0][0x188], RZ ;  /* 0x0000620006067a24 */ /* 0x000fe200078e02ff */
[----:B----4-:R-:W-:Y:S01]  /*2c40*/  PRMT R29, RZ, 0x7610, R29 ;  /* 0x00007610ff1d7816 */ /* 0x010fe2000000001d */
[----:B--2---:R0:W-:Y:S04]  /*2c50*/  STL [R1+0xc], R8 ;  /* 0x00000c0801007387 */ /* 0x0041e80000100800 */
[----:B0-----:R-:W0:Y:S02]  /*2c60*/  S2R R8, SR_TID.X ;  /* 0x0000000000087919 */ /* 0x001e240000002100 */
[----:B0-----:R-:W-:Y:S02]  /*2c70*/  SHF.R.U32.HI R8, RZ, 0x8, R8 ;  /* 0x00000008ff087819 */ /* 0x001fe40000011608 */
[----:B------:R0:W-:Y:S02]  /*2c80*/  STL [R1+0x10], R10 ;  /* 0x0000100a01007387 */ /* 0x0001e40000100800 */
[----:B------:R-:W-:-:S04]  /*2c90*/  SGXT.U32 R8, R8, 0x1 ;  /* 0x000000010808781a */ /* 0x000fc80000000000 */
[C---:B------:R-:W-:Y:S02]  /*2ca0*/  LOP3.LUT R5, R8.reuse, 0x2, RZ, 0xfc, !PT ;  /* 0x0000000208057812 */ /* 0x040fe400078efcff */
[----:B0-----:R-:W-:Y:S02]  /*2cb0*/  LOP3.LUT R10, R8, 0x4, RZ, 0xfc, !PT ;  /* 0x00000004080a7812 */ /* 0x001fe400078efcff */
[--C-:B------:R-:W-:Y:S02]  /*2cc0*/  SHF.R.U32.HI R8, RZ, 0x8, R7.reuse ;  /* 0x00000008ff087819 */ /* 0x100fe40000011607 */
[----:B------:R-:W-:-:S04]  /*2cd0*/  SHF.R.U32.HI R7, RZ, 0x8, R7 ;  /* 0x00000008ff077819 */ /* 0x000fc80000011607 */
[----:B------:R-:W-:Y:S02]  /*2ce0*/  SGXT.U32 R7, R7, 0x1 ;  /* 0x000000010707781a */ /* 0x000fe40000000000 */
[----:B------:R-:W-:Y:S02]  /*2cf0*/  SGXT.U32 R8, R8, 0x1 ;  /* 0x000000010808781a */ /* 0x000fe40000000000 */
[----:B------:R-:W-:Y:S02]  /*2d00*/  LOP3.LUT R7, R7, 0x2, RZ, 0xfc, !PT ;  /* 0x0000000207077812 */ /* 0x000fe400078efcff */
[----:B------:R-:W-:Y:S02]  /*2d10*/  ISETP.GE.AND P1, PT, R5, UR4, PT ;  /* 0x0000000405007c0c */ /* 0x000fe4000bf26270 */
[----:B------:R-:W-:Y:S01]  /*2d20*/  LOP3.LUT R5, R8, 0x6, RZ, 0xfc, !PT ;  /* 0x0000000608057812 */ /* 0x000fe200078efcff */
[----:B------:R-:W-:-:S03]  /*2d30*/  IMAD R7, R7, c[0x0][0x188], RZ ;  /* 0x0000620007077a24 */ /* 0x000fc600078e02ff */
[----:B------:R-:W-:Y:S01]  /*2d40*/  ISETP.GE.AND P3, PT, R5, UR4, PT ;  /* 0x0000000405007c0c */ /* 0x000fe2000bf66270 */
[----:B------:R-:W-:-:S06]  /*2d50*/  IMAD.WIDE R4, R7, 0x2, R2 ;  /* 0x0000000207047825 */ /* 0x000fcc00078e0202 */
[----:B------:R0:W2:Y:S01]  /*2d60*/  @!P1 LDG.E.U16 R11, [R4.64] ;  /* 0x00000006040b9981 */ /* 0x0000a2000c1e1500 */
[----:B------:R-:W-:Y:S01]  /*2d70*/  ISETP.GE.AND P2, PT, R10, UR4, PT ;  /* 0x000000040a007c0c */ /* 0x000fe2000bf46270 */
[----:B------:R-:W-:Y:S01]  /*2d80*/  IMAD.WIDE R6, R6, 0x2, R2 ;  /* 0x0000000206067825 */ /* 0x000fe200078e0202 */
[----:B------:R-:W-:-:S11]  /*2d90*/  LOP3.LUT R10, R8, 0xa, RZ, 0xfc, !PT ;  /* 0x0000000a080a7812 */ /* 0x000fd600078efcff */
[----:B------:R-:W3:Y:S01]  /*2da0*/  @!P2 LDG.E.U16 R0, [R6.64] ;  /* 0x000000060600a981 */ /* 0x000ee2000c1e1500 */
[----:B------:R-:W-:-:S04]  /*2db0*/  LOP3.LUT R8, R8, 0xc, RZ, 0xfc, !PT ;  /* 0x0000000c08087812 */ /* 0x000fc800078efcff */
[----:B------:R-:W-:Y:S02]  /*2dc0*/  ISETP.GE.AND P0, PT, R8, UR4, PT ;  /* 0x0000000408007c0c */ /* 0x000fe4000bf06270 */
[----:B------:R-:W-:Y:S02]  /*2dd0*/  LOP3.LUT R8, R9, 0x6, RZ, 0xfc, !PT ;  /* 0x0000000609087812 */ /* 0x000fe400078efcff */
[----:B------:R-:W-:-:S03]  /*2de0*/  ISETP.GE.AND P4, PT, R10, UR4, PT ;  /* 0x000000040a007c0c */ /* 0x000fc6000bf86270 */
[----:B------:R-:W-:Y:S01]  /*2df0*/  IMAD R8, R8, c[0x0][0x188], RZ ;  /* 0x0000620008087a24 */ /* 0x000fe200078e02ff */
[----:B------:R-:W-:-:S03]  /*2e00*/  LOP3.LUT R10, R9, 0xa, RZ, 0xfc, !PT ;  /* 0x0000000a090a7812 */ /* 0x000fc600078efcff */
[----:B------:R-:W-:-:S05]  /*2e10*/  IMAD.WIDE R8, R8, 0x2, R2 ;  /* 0x0000000208087825 */ /* 0x000fca00078e0202 */
[----:B------:R-:W4:Y:S04]  /*2e20*/  @!P3 LDG.E.U16 R29, [R8.64] ;  /* 0x00000006081db981 */ /* 0x000f28000c1e1500 */
[----:B0-----:R-:W0:Y:S01]  /*2e30*/  S2R R5, SR_TID.X ;  /* 0x0000000000057919 */ /* 0x001e220000002100 */
[----:B------:R-:W-:Y:S02]  /*2e40*/  PRMT R4, RZ, 0x7610, R4 ;  /* 0x00007610ff047816 */ /* 0x000fe40000000004 */
[----:B0-----:R-:W-:-:S04]  /*2e50*/  SHF.R.U32.HI R5, RZ, 0x8, R5 ;  /* 0x00000008ff057819 */ /* 0x001fc80000011605 */
[----:B------:R-:W-:-:S04]  /*2e60*/  SGXT.U32 R5, R5, 0x1 ;  /* 0x000000010505781a */ /* 0x000fc80000000000 */
[----:B------:R-:W-:-:S05]  /*2e70*/  LOP3.LUT R5, R5, 0xc, RZ, 0xfc, !PT ;  /* 0x0000000c05057812 */ /* 0x000fca00078efcff */
[----:B------:R-:W-:Y:S01]  /*2e80*/  IMAD R5, R5, c[0x0][0x188], RZ ;  /* 0x0000620005057a24 */ /* 0x000fe200078e02ff */
[----:B--2---:R-:W-:Y:S04]  /*2e90*/  STL [R1+0x1c], R11 ;  /* 0x00001c0b01007387 */ /* 0x004fe80000100800 */
[----:B------:R0:W-:Y:S04]  /*2ea0*/  STL.S16 [R1+0x8], R4 ;  /* 0x0000080401007387 */ /* 0x0001e80000100600 */
[----:B0-----:R-:W0:Y:S04]  /*2eb0*/  S2R R4, SR_TID.X ;  /* 0x0000000000047919 */ /* 0x001e280000002100 */
[----:B---3--:R1:W-:Y:S02]  /*2ec0*/  STL [R1+0x870], R0 ;  /* 0x0008700001007387 */ /* 0x0083e40000100800 */
[----:B-1----:R-:W-:-:S02]  /*2ed0*/  PRMT R0, RZ, 0x7610, R0 ;  /* 0x00007610ff007816 */ /* 0x002fc40000000000 */
[--C-:B0-----:R-:W-:Y:S02]  /*2ee0*/  SHF.R.U32.HI R6, RZ, 0x8, R4.reuse ;  /* 0x00000008ff067819 */ /* 0x101fe40000011604 */
[----:B------:R-:W-:Y:S01]  /*2ef0*/  SHF.R.U32.HI R7, RZ, 0x8, R4 ;  /* 0x00000008ff077819 */ /* 0x000fe20000011604 */
[----:B------:R-:W-:-:S05]  /*2f00*/  IMAD.WIDE R4, R5, 0x2, R2 ;  /* 0x0000000205047825 */ /* 0x000fca00078e0202 */
[----:B------:R-:W2:Y:S04]  /*2f10*/  @!P0 LDG.E.U16 R0, [R4.64] ;  /* 0x0000000604008981 */ /* 0x000ea8000c1e1500 */
[----:B----4-:R0:W-:Y:S04]  /*2f20*/  STL [R1+0x86c], R29 ;  /* 0x00086c1d01007387 */ /* 0x0101e80000100800 */
[----:B0-----:R0:W3:Y:S01]  /*2f30*/  LDL.LU R29, [R1+0x8] ;  /* 0x00000800011d7983 */ /* 0x0010e20000300800 */
[----:B------:R-:W-:Y:S02]  /*2f40*/  SGXT.U32 R6, R6, 0x1 ;  /* 0x000000010606781a */ /* 0x000fe40000000000 */
[----:B------:R-:W-:-:S02]  /*2f50*/  SGXT.U32 R7, R7, 0x1 ;  /* 0x000000010707781a */ /* 0x000fc40000000000 */
[C---:B------:R-:W-:Y:S02]  /*2f60*/  LOP3.LUT R9, R6.reuse, 0xe, RZ, 0xfc, !PT ;  /* 0x0000000e06097812 */ /* 0x040fe400078efcff */
[----:B------:R-:W-:Y:S02]  /*2f70*/  LOP3.LUT R6, R6, 0x10, RZ, 0xfc, !PT ;  /* 0x0000001006067812 */ /* 0x000fe400078efcff */
[----:B------:R-:W-:Y:S02]  /*2f80*/  ISETP.GE.AND P1, PT, R9, UR4, PT ;  /* 0x0000000409007c0c */ /* 0x000fe4000bf26270 */
[----:B------:R-:W-:Y:S02]  /*2f90*/  ISETP.GE.AND P2, PT, R6, UR4, PT ;  /* 0x0000000406007c0c */ /* 0x000fe4000bf46270 */
[C---:B------:R-:W-:Y:S02]  /*2fa0*/  LOP3.LUT R9, R7.reuse, 0x12, RZ, 0xfc, !PT ;  /* 0x0000001207097812 */ /* 0x040fe400078efcff */
[----:B------:R-:W-:-:S02]  /*2fb0*/  LOP3.LUT R6, R7, 0x14, RZ, 0xfc, !PT ;  /* 0x0000001407067812 */ /* 0x000fc400078efcff */
[----:B------:R-:W1:Y:S02]  /*2fc0*/  S2R R7, SR_TID.X ;  /* 0x0000000000077919 */ /* 0x000e640000002100 */
[----:B------:R-:W-:Y:S01]  /*2fd0*/  ISETP.GE.AND P0, PT, R6, UR4, PT ;  /* 0x0000000406007c0c */ /* 0x000fe2000bf06270 */
[----:B------:R-:W-:Y:S01]  /*2fe0*/  IMAD R10, R10, c[0x0][0x188], RZ ;  /* 0x000062000a0a7a24 */ /* 0x000fe200078e02ff */
[----:B------:R-:W-:-:S03]  /*2ff0*/  PRMT R28, RZ, 0x7610, R28 ;  /* 0x00007610ff1c7816 */ /* 0x000fc6000000001c */
[----:B------:R-:W-:Y:S01]  /*3000*/  IMAD.WIDE R10, R10, 0x2, R2 ;  /* 0x000000020a0a7825 */ /* 0x000fe200078e0202 */
[----:B--2---:R1:W-:Y:S02]  /*3010*/  STL [R1+0x4], R0 ;  /* 0x0000040001007387 */ /* 0x0043e40000100800 */
[----:B-1----:R-:W-:-:S04]  /*3020*/  SHF.R.U32.HI R0, RZ, 0x8, R7 ;  /* 0x00000008ff007819 */ /* 0x002fc80000011607 */
[----:B------:R-:W-:Y:S01]  /*3030*/  SGXT.U32 R0, R0, 0x1 ;  /* 0x000000010000781a */ /* 0x000fe20000000000 */
[----:B---3--:R-:W2:Y:S03]  /*3040*/  @!P4 LDG.E.U16 R29, [R10.64] ;  /* 0x000000060a1dc981 */ /* 0x008ea6000c1e1500 */
[----:B------:R-:W-:-:S05]  /*3050*/  LOP3.LUT R6, R0, 0xe, RZ, 0xfc, !PT ;  /* 0x0000000e00067812 */ /* 0x000fca00078efcff */
[----:B------:R-:W-:-:S04]  /*3060*/  IMAD R6, R6, c[0x0][0x188], RZ ;  /* 0x0000620006067a24 */ /* 0x000fc800078e02ff */
[----:B------:R-:W-:-:S05]  /*3070*/  IMAD.WIDE R4, R6, 0x2, R2 ;  /* 0x0000000206047825 */ /* 0x000fca00078e0202 */
[----:B------:R1:W2:Y:S01]  /*3080*/  @!P1 LDG.E.U16 R28, [R4.64] ;  /* 0x00000006041c9981 */ /* 0x0002a2000c1e1500 */
[----:B------:R-:W-:Y:S02]  /*3090*/  ISETP.GE.AND P3, PT, R9, UR4, PT ;  /* 0x0000000409007c0c */ /* 0x000fe4000bf66270 */
[C---:B------:R-:W-:Y:S02]  /*30a0*/  LOP3.LUT R9, R0.reuse, 0x12, RZ, 0xfc, !PT ;  /* 0x0000001200097812 */ /* 0x040fe400078efcff */
[C---:B------:R-:W-:Y:S02]  /*30b0*/  LOP3.LUT R7, R0.reuse, 0x10, RZ, 0xfc, !PT ;  /* 0x0000001000077812 */ /* 0x040fe400078efcff */
[----:B------:R-:W-:-:S04]  /*30c0*/  LOP3.LUT R0, R0, 0x16, RZ, 0xfc, !PT ;  /* 0x0000001600007812 */ /* 0x000fc800078efcff */
[----:B------:R-:W-:Y:S02]  /*30d0*/  ISETP.GE.AND P4, PT, R0, UR4, PT ;  /* 0x0000000400007c0c */ /* 0x000fe4000bf86270 */
[----:B------:R-:W1:Y:S01]  /*30e0*/  S2R R0, SR_TID.X ;  /* 0x0000000000007919 */ /* 0x000e620000002100 */
[----:B------:R-:W-:Y:S01]  /*30f0*/  IMAD R7, R7, c[0x0][0x188], RZ ;  /* 0x0000620007077a24 */ /* 0x000fe200078e02ff */
[----:B------:R-:W-:-:S03]  /*3100*/  PRMT R27, RZ, 0x7610, R27 ;  /* 0x00007610ff1b7816 */ /* 0x000fc6000000001b */
[----:B------:R-:W-:-:S05]  /*3110*/  IMAD.WIDE R6, R7, 0x2, R2 ;  /* 0x0000000207067825 */ /* 0x000fca00078e0202 */
[----:B------:R3:W4:Y:S01]  /*3120*/  @!P2 LDG.E.U16 R27, [R6.64] ;  /* 0x00000006061ba981 */ /* 0x000722000c1e1500 */
[--C-:B-1----:R-:W-:Y:S02]  /*3130*/  SHF.R.U32.HI R5, RZ, 0x8, R0.reuse ;  /* 0x00000008ff057819 */ /* 0x102fe40000011600 */
[----:B------:R-:W-:-:S04]  /*3140*/  SHF.R.U32.HI R0, RZ, 0x8, R0 ;  /* 0x00000008ff007819 */ /* 0x000fc80000011600 */
[----:B------:R-:W-:-:S04]  /*3150*/  SGXT.U32 R0, R0, 0x1 ;  /* 0x000000010000781a */ /* 0x000fc80000000000 */
[----:B---3--:R-:W-:Y:S01]  /*3160*/  LOP3.LUT R7, R0, 0x16, RZ, 0xfc, !PT ;  /* 0x0000001600077812 */ /* 0x008fe200078efcff */
[----:B------:R-:W-:Y:S01]  /*3170*/  IMAD R9, R9, c[0x0][0x188], RZ ;  /* 0x0000620009097a24 */ /* 0x000fe200078e02ff */
[----:B------:R-:W-:-:S03]  /*3180*/  PRMT R26, RZ, 0x7610, R26 ;  /* 0x00007610ff1a7816 */ /* 0x000fc6000000001a */
[----:B------:R-:W-:Y:S01]  /*3190*/  IMAD.WIDE R8, R9, 0x2, R2 ;  /* 0x0000000209087825 */ /* 0x000fe200078e0202 */
[----:B------:R-:W-:-:S04]  /*31a0*/  SGXT.U32 R5, R5, 0x1 ;  /* 0x000000010505781a */ /* 0x000fc80000000000 */
[----:B------:R-:W4:Y:S01]  /*31b0*/  @!P3 LDG.E.U16 R26, [R8.64] ;  /* 0x00000006081ab981 */ /* 0x000f22000c1e1500 */
[----:B------:R-:W-:Y:S02]  /*31c0*/  LOP3.LUT R5, R5, 0x14, RZ, 0xfc, !PT ;  /* 0x0000001405057812 */ /* 0x000fe400078efcff */
[----:B------:R-:W-:-:S03]  /*31d0*/  PRMT R25, RZ, 0x7610, R25 ;  /* 0x00007610ff197816 */ /* 0x000fc60000000019 */
[----:B------:R-:W-:Y:S02]  /*31e0*/  IMAD R5, R5, c[0x0][0x188], RZ ;  /* 0x0000620005057a24 */ /* 0x000fe400078e02ff */
[----:B------:R-:W-:Y:S02]  /*31f0*/  IMAD R7, R7, c[0x0][0x188], RZ ;  /* 0x0000620007077a24 */ /* 0x000fe400078e02ff */
[----:B------:R-:W-:Y:S01]  /*3200*/  IMAD.WIDE R4, R5, 0x2, R2 ;  /* 0x0000000205047825 */ /* 0x000fe200078e0202 */
[----:B------:R-:W-:Y:S02]  /*3210*/  PRMT R24, RZ, 0x7610, R24 ;  /* 0x00007610ff187816 */ /* 0x000fe40000000018 */
[----:B------:R-:W-:Y:S01]  /*3220*/  PRMT R23, RZ, 0x7610, R23 ;  /* 0x00007610ff177816 */ /* 0x000fe20000000017 */
[----:B------:R-:W-:Y:S01]  /*3230*/  IMAD.WIDE R6, R7, 0x2, R2 ;  /* 0x0000000207067825 */ /* 0x000fe200078e0202 */
[----:B------:R1:W3:Y:S04]  /*3240*/  @!P0 LDG.E.U16 R25, [R4.64] ;  /* 0x0000000604198981 */ /* 0x0002e8000c1e1500 */
[----:B------:R0:W3:Y:S04]  /*3250*/  @!P4 LDG.E.U16 R24, [R6.64] ;  /* 0x000000060618c981 */ /* 0x0000e8000c1e1500 */
[----:B--2---:R2:W-:Y:S02]  /*3260*/  STL.64 [R1+0x878], R28 ;  /* 0x0008781c01007387 */ /* 0x0045e40000100a00 */
[----:B--2---:R-:W-:-:S02]  /*3270*/  LOP3.LUT R28, R0, 0x18, RZ, 0xfc, !PT ;  /* 0x00000018001c7812 */ /* 0x004fc400078efcff */
[----:B------:R-:W-:Y:S02]  /*3280*/  LOP3.LUT R29, R0, 0x1a, RZ, 0xfc, !PT ;  /* 0x0000001a001d7812 */ /* 0x000fe400078efcff */
[----:B------:R-:W2:Y:S02]  /*3290*/  S2R R0, SR_TID.X ;  /* 0x0000000000007919 */ /* 0x000ea40000002100 */
[----:B------:R-:W-:Y:S02]  /*32a0*/  ISETP.GE.AND P2, PT, R29, UR4, PT ;  /* 0x000000041d007c0c */ /* 0x000fe4000bf46270 */
[----:B------:R-:W-:Y:S02]  /*32b0*/  ISETP.GE.AND P1, PT, R28, UR4, PT ;  /* 0x000000041c007c0c */ /* 0x000fe4000bf26270 */
[--C-:B--2---:R-:W-:Y:S02]  /*32c0*/  SHF.R.U32.HI R29, RZ, 0x8, R0.reuse ;  /* 0x00000008ff1d7819 */ /* 0x104fe40000011600 */
[----:B------:R-:W-:-:S04]  /*32d0*/  SHF.R.U32.HI R0, RZ, 0x8, R0 ;  /* 0x00000008ff007819 */ /* 0x000fc80000011600 */
[----:B------:R-:W-:-:S04]  /*32e0*/  SGXT.U32 R0, R0, 0x1 ;  /* 0x000000010000781a */ /* 0x000fc80000000000 */
[----:B------:R-:W-:-:S05]  /*32f0*/  LOP3.LUT R28, R0, 0x18, RZ, 0xfc, !PT ;  /* 0x00000018001c7812 */ /* 0x000fca00078efcff */
[----:B------:R-:W-:-:S04]  /*3300*/  IMAD R28, R28, c[0x0][0x188], RZ ;  /* 0x000062001c1c7a24 */ /* 0x000fc800078e02ff */
[----:B-1----:R-:W-:-:S05]  /*3310*/  IMAD.WIDE R4, R28, 0x2, R2 ;  /* 0x000000021c047825 */ /* 0x002fca00078e0202 */
[----:B------:R1:W2:Y:S01]  /*3320*/  @!P1 LDG.E.U16 R23, [R4.64] ;  /* 0x0000000604179981 */ /* 0x0002a2000c1e1500 */
[----:B------:R-:W-:-:S04]  /*3330*/  SGXT.U32 R29, R29, 0x1 ;  /* 0x000000011d1d781a */ /* 0x000fc80000000000 */
[----:B------:R-:W-:-:S04]  /*3340*/  LOP3.LUT R29, R29, 0x1c, RZ, 0xfc, !PT ;  /* 0x0000001c1d1d7812 */ /* 0x000fc800078efcff */
[----:B------:R-:W-:Y:S02]  /*3350*/  ISETP.GE.AND P0, PT, R29, UR4, PT ;  /* 0x000000041d007c0c */ /* 0x000fe4000bf06270 */
[----:B------:R-:W-:Y:S02]  /*3360*/  LOP3.LUT R29, R0, 0x1a, RZ, 0xfc, !PT ;  /* 0x0000001a001d7812 */ /* 0x000fe400078efcff */
[----:B------:R-:W1:Y:S03]  /*3370*/  S2R R0, SR_TID.X ;  /* 0x0000000000007919 */ /* 0x000e660000002100 */
[----:B------:R-:W-:-:S04]  /*3380*/  IMAD R29, R29, c[0x0][0x188], RZ ;  /* 0x000062001d1d7a24 */ /* 0x000fc800078e02ff */
[----:B0-----:R-:W-:Y:S02]  /*3390*/  IMAD.WIDE R6, R29, 0x2, R2 ;  /* 0x000000021d067825 */ /* 0x001fe400078e0202 */
[----:B------:R-:W0:Y:S04]  /*33a0*/  S2R R29, SR_TID.X ;  /* 0x00000000001d7919 */ /* 0x000e280000002100 */
[----:B----4-:R4:W-:Y:S01]  /*33b0*/  STL.64 [R1+0x880], R26 ;  /* 0x0008801a01007387 */ /* 0x0109e20000100a00 */
[----:B-1----:R-:W-:-:S04]  /*33c0*/  SHF.R.U32.HI R28, RZ, 0x8, R0 ;  /* 0x00000008ff1c7819 */ /* 0x002fc80000011600 */
[----:B------:R-:W-:-:S04]  /*33d0*/  SGXT.U32 R28, R28, 0x1 ;  /* 0x000000011c1c781a */ /* 0x000fc80000000000 */
[----:B----4-:R-:W-:Y:S02]  /*33e0*/  LOP3.LUT R26, R28, 0x1e, RZ, 0xfc, !PT ;  /* 0x0000001e1c1a7812 */ /* 0x010fe400078efcff */
[----:B0-----:R-:W-:-:S04]  /*33f0*/  SHF.R.U32.HI R28, RZ, 0x8, R29 ;  /* 0x00000008ff1c7819 */ /* 0x001fc8000001161d */
[----:B------:R-:W-:Y:S02]  /*3400*/  SGXT.U32 R28, R28, 0x1 ;  /* 0x000000011c1c781a */ /* 0x000fe40000000000 */
[----:B------:R-:W-:Y:S02]  /*3410*/  ISETP.GE.AND P1, PT, R26, UR4, PT ;  /* 0x000000041a007c0c */ /* 0x000fe4000bf26270 */
[----:B------:R-:W-:Y:S02]  /*3420*/  LOP3.LUT R26, R28, 0x1c, RZ, 0xfc, !PT ;  /* 0x0000001c1c1a7812 */ /* 0x000fe400078efcff */
[----:B------:R-:W-:-:S03]  /*3430*/  SHF.R.U32.HI R29, RZ, 0x8, R0 ;  /* 0x00000008ff1d7819 */ /* 0x000fc60000011600 */
[----:B------:R-:W-:Y:S01]  /*3440*/  IMAD R26, R26, c[0x0][0x188], RZ ;  /* 0x000062001a1a7a24 */ /* 0x000fe200078e02ff */
[----:B------:R-:W-:Y:S02]  /*3450*/  SGXT.U32 R29, R29, 0x1 ;  /* 0x000000011d1d781a */ /* 0x000fe40000000000 */
[----:B------:R-:W-:Y:S01]  /*3460*/  PRMT R21, RZ, 0x7610, R21 ;  /* 0x00007610ff157816 */ /* 0x000fe20000000015 */
[----:B------:R-:W-:Y:S01]  /*3470*/  IMAD.WIDE R4, R26, 0x2, R2 ;  /* 0x000000021a047825 */ /* 0x000fe200078e0202 */
[----:B------:R-:W-:Y:S02]  /*3480*/  LOP3.LUT R0, R0, 0x1f, RZ, 0xc0, !PT ;  /* 0x0000001f00007812 */ /* 0x000fe400078ec0ff */
[----:B------:R-:W-:Y:S01]  /*3490*/  LOP3.LUT R26, R29, 0x1e, RZ, 0xfc, !PT ;  /* 0x0000001e1d1a7812 */ /* 0x000fe200078efcff */
[----:B---3--:R0:W-:Y:S02]  /*34a0*/  STL.64 [R1+0x888], R24 ;  /* 0x0008881801007387 */ /* 0x0081e40000100a00 */
[----:B------:R-:W-:-:S02]  /*34b0*/  IMAD R28, R0, c[0x0][0x18c], RZ ;  /* 0x00006300001c7a24 */ /* 0x000fc400078e02ff */
[----:B------:R1:W3:Y:S01]  /*34c0*/  @!P0 LDG.E.U16 R21, [R4.64] ;  /* 0x0000000604158981 */ /* 0x0002e2000c1e1500 */
[----:B------:R-:W-:Y:S01]  /*34d0*/  IMAD R26, R26, c[0x0][0x188], RZ ;  /* 0x000062001a1a7a24 */ /* 0x000fe200078e02ff */
[----:B------:R-:W-:-:S03]  /*34e0*/  ISETP.GE.AND P0, PT, R0, UR4, PT ;  /* 0x0000000400007c0c */ /* 0x000fc6000bf06270 */
[----:B-1----:R-:W-:Y:S01]  /*34f0*/  IMAD.WIDE R4, R26, 0x2, R2 ;  /* 0x000000021a047825 */ /* 0x002fe200078e0202 */
[----:B--2---:R-:W-:Y:S04]  /*3500*/  STL [R1+0x890], R23 ;  /* 0x0008901701007387 */ /* 0x004fe80000100800 */
[----:B------:R1:W-:Y:S04]  /*3510*/  STL.64 [R1+0x3e0], R2 ;  /* 0x0003e00201007387 */ /* 0x0003e80000100a00 */
[----:B0-----:R-:W2:Y:S04]  /*3520*/  LDL.LU R24, [R1+0x20] ;  /* 0x0000200001187983 */ /* 0x001ea80000300800 */
[----:B------:R-:W4:Y:S01]  /*3530*/  LDL.LU R0, [R1+0x24] ;  /* 0x0000240001007983 */ /* 0x000f220000300800 */
[----:B-1----:R-:W-:-:S02]  /*3540*/  IMAD.MOV.U32 R2, RZ, RZ, R13 ;  /* 0x000000ffff027224 */ /* 0x002fc400078e000d */
[----:B------:R-:W-:-:S05]  /*3550*/  IMAD.MOV.U32 R3, RZ, RZ, R12 ;  /* 0x000000ffff037224 */ /* 0x000fca00078e000c */
[----:B------:R0:W-:Y:S04]  /*3560*/  STL.64 [R1+0x378], R2 ;  /* 0x0003780201007387 */ /* 0x0001e80000100a00 */
[----:B------:R-:W3:Y:S04]  /*3570*/  LDL.LU R27, [R1+0x28] ;  /* 0x00002800011b7983 */ /* 0x000ee80000300800 */
[----:B------:R-:W3:Y:S01]  /*3580*/  LDL.LU R26, [R1+0x2c] ;  /* 0x00002c00011a7983 */ /* 0x000ee20000300800 */
[----:B------:R-:W-:Y:S02]  /*3590*/  PRMT R22, RZ, 0x7610, R22 ;  /* 0x00007610ff167816 */ /* 0x000fe40000000016 */
[----:B------:R-:W-:-:S04]  /*35a0*/  PRMT R20, RZ, 0x7610, R20 ;  /* 0x00007610ff147816 */ /* 0x000fc80000000014 */
[----:B------:R1:W3:Y:S04]  /*35b0*/  @!P2 LDG.E.U16 R22, [R6.64] ;  /* 0x000000060616a981 */ /* 0x0002e8000c1e1500 */
[----:B------:R0:W3:Y:S01]  /*35c0*/  @!P1 LDG.E.U16 R20, [R4.64] ;  /* 0x0000000604149981 */ /* 0x0000e2000c1e1500 */
[----:B------:R-:W-:Y:S02]  /*35d0*/  PRMT R19, RZ, 0x7610, R19 ;  /* 0x00007610ff137816 */ /* 0x000fe40000000013 */
[----:B------:R-:W-:Y:S01]  /*35e0*/  PRMT R18, RZ, 0x7610, R18 ;  /* 0x00007610ff127816 */ /* 0x000fe20000000012 */
[----:B0-----:R-:W-:Y:S01]  /*35f0*/  IMAD.WIDE R4, R28, 0x2, R2 ;  /* 0x000000021c047825 */ /* 0x001fe200078e0202 */
[----:B------:R-:W-:Y:S03]  /*3600*/  BAR.SYNC.DEFER_BLOCKING 0x0 ;  /* 0x0000000000007b1d */ /* 0x000fe60000010000 */
[----:B------:R-:W-:-:S02]  /*3610*/  IMAD.MOV.U32 R2, RZ, RZ, R15 ;  /* 0x000000ffff027224 */ /* 0x000fc400078e000f */
[----:B------:R-:W-:-:S05]  /*3620*/  IMAD.MOV.U32 R3, RZ, RZ, R14 ;  /* 0x000000ffff037224 */ /* 0x000fca00078e000e */
[----:B------:R0:W-:Y:S04]  /*3630*/  STL.64 [R1+0x370], R2 ;  /* 0x0003700201007387 */ /* 0x0001e80000100a00 */
[----:B------:R-:W3:Y:S04]  /*3640*/  LDL.LU R25, [R1+0x30] ;  /* 0x0000300001197983 */ /* 0x000ee80000300800 */
[----:B------:R-:W3:Y:S04]  /*3650*/  LDL.LU R23, [R1+0x34] ;  /* 0x0000340001177983 */ /* 0x000ee80000300800 */
[----:B------:R0:W3:Y:S02]  /*3660*/  @!P0 LDG.E.U16 R19, [R4.64] ;  /* 0x0000000604138981 */ /* 0x0000e4000c1e1500 */
[----:B0-----:R-:W-:-:S04]  /*3670*/  IMAD.WIDE R4, R28, 0x2, R2 ;  /* 0x000000021c047825 */ /* 0x001fc800078e0202 */
[--C-:B------:R-:W-:Y:S01]  /*3680*/  IMAD.MOV.U32 R2, RZ, RZ, R17.reuse ;  /* 0x000000ffff027224 */ /* 0x100fe200078e0011 */
[----:B------:R0:W3:Y:S01]  /*3690*/  @!P0 LDG.E.U16 R18, [R4.64] ;  /* 0x0000000604128981 */ /* 0x0000e2000c1e1500 */
[----:B------:R-:W-:Y:S01]  /*36a0*/  IMAD.MOV.U32 R3, RZ, RZ, R16 ;  /* 0x000000ffff037224 */ /* 0x000fe200078e0010 */
[----:B------:R-:W-:-:S04]  /*36b0*/  PRMT R17, RZ, 0x7610, R17 ;  /* 0x00007610ff117816 */ /* 0x000fc80000000011 */
[----:B------:R2:W-:Y:S01]  /*36c0*/  STL.64 [R1+0x3f8], R2 ;  /* 0x0003f80201007387 */ /* 0x0005e20000100a00 */
[----:B0-----:R-:W-:-:S05]  /*36d0*/  IMAD.WIDE R4, R28, 0x2, R2 ;  /* 0x000000021c047825 */ /* 0x001fca00078e0202 */
[----:B------:R0:W3:Y:S01]  /*36e0*/  @!P0 LDG.E.U16 R17, [R4.64] ;  /* 0x0000000604118981 */ /* 0x0000e2000c1e1500 */
[----:B--2---:R-:W-:-:S03]  /*36f0*/  IMAD.MOV.U32 R3, RZ, RZ, R24 ;  /* 0x000000ffff037224 */ /* 0x004fc600078e0018 */
[----:B------:R-:W2:Y:S01]  /*3700*/  LDL.LU R24, [R1+0x38] ;  /* 0x0000380001187983 */ /* 0x000ea20000300800 */
[----:B----4-:R-:W-:-:S03]  /*3710*/  IMAD.MOV.U32 R2, RZ, RZ, R0 ;  /* 0x000000ffff027224 */ /* 0x010fc600078e0000 */
[----:B------:R-:W4:Y:S01]  /*3720*/  LDL.LU R0, [R1+0x3c] ;  /* 0x00003c0001007983 */ /* 0x000f220000300800 */
[----:B0-----:R-:W-:-:S03]  /*3730*/  IMAD.WIDE R4, R28, 0x2, R2 ;  /* 0x000000021c047825 */ /* 0x001fc600078e0202 */
[----:B------:R3:W-:Y:S04]  /*3740*/  STL.64 [R1+0x368], R2 ;  /* 0x0003680201007387 */ /* 0x0007e80000100a00 */
[----:B------:R-:W4:Y:S01]  /*3750*/  LDL.LU R29, [R1+0x40] ;  /* 0x00004000011d7983 */ /* 0x000f220000300800 */
[----:B---3--:R-:W-:-:S03]  /*3760*/  IMAD.MOV.U32 R3, RZ, RZ, R27 ;  /* 0x000000ffff037224 */ /* 0x008fc600078e001b */
[----:B------:R-:W3:Y:S01]  /*3770*/  LDL.LU R27, [R1+0x44] ;  /* 0x00004400011b7983 */ /* 0x000ee20000300800 */
[----:B------:R-:W-:-:S05]  /*3780*/  IMAD.MOV.U32 R2, RZ, RZ, R26 ;  /* 0x000000ffff027224 */ /* 0x000fca00078e001a */
[----:B------:R0:W-:Y:S04]  /*3790*/  STL.64 [R1+0x408], R2 ;  /* 0x0004080201007387 */ /* 0x0001e80000100a00 */
[----:B------:R-:W3:Y:S01]  /*37a0*/  LDL.LU R26, [R1+0x48] ;  /* 0x00004800011a7983 */ /* 0x000ee20000300800 */
[----:B------:R-:W-:Y:S02]  /*37b0*/  PRMT R16, RZ, 0x7610, R16 ;  /* 0x00007610ff107816 */ /* 0x000fe40000000010 */
[----:B------:R-:W-:-:S04]  /*37c0*/  PRMT R15, RZ, 0x7610, R15 ;  /* 0x00007610ff0f7816 */ /* 0x000fc8000000000f */
[----:B------:R0:W3:Y:S01]  /*37d0*/  @!P0 LDG.E.U16 R16, [R4.64] ;  /* 0x0000000604108981 */ /* 0x0000e2000c1e1500 */
[----:B------:R-:W-:Y:S01]  /*37e0*/  PRMT R14, RZ, 0x7610, R14 ;  /* 0x00007610ff0e7816 */ /* 0x000fe2000000000e */
[----:B0-----:R-:W-:-:S05]  /*37f0*/  IMAD.WIDE R4, R28, 0x2, R2 ;  /* 0x000000021c047825 */ /* 0x001fca00078e0202 */
[----:B------:R0:W3:Y:S01]  /*3800*/  @!P0 LDG.E.U16 R15, [R4.64] ;  /* 0x00000006040f8981 */ /* 0x0000e2000c1e1500 */
[----:B------:R-:W-:Y:S02]  /*3810*/  IMAD.MOV.U32 R3, RZ, RZ, R25 ;  /* 0x000000ffff037224 */ /* 0x000fe400078e0019 */
[----:B------:R-:W-:Y:S02]  /*3820*/  IMAD.MOV.U32 R2, RZ, RZ, R23 ;  /* 0x000000ffff027224 */ /* 0x000fe400078e0017 */
[----:B------:R-:W3:Y:S02]  /*3830*/  LDL.LU R23, [R1+0x4c] ;  /* 0x00004c0001177983 */ /* 0x000ee40000300800 */
[----:B0-----:R-:W-:Y:S02]  /*3840*/  IMAD.WIDE R4, R28, 0x2, R2 ;  /* 0x000000021c047825 */ /* 0x001fe400078e0202 */
[----:B------:R2:W-:Y:S01]  /*3850*/  STL.64 [R1+0x360], R2 ;  /* 0x0003600201007387 */ /* 0x0005e20000100a00 */
[----:B------:R-:W-:-:S03]  /*3860*/  PRMT R13, RZ, 0x7610, R13 ;  /* 0x00007610ff0d7816 */ /* 0x000fc6000000000d */
[----:B------:R-:W3:Y:S04]  /*3870*/  LDL.LU R25, [R1+0x54] ;  /* 0x0000540001197983 */ /* 0x000ee80000300800 */
[----:B------:R0:W3:Y:S01]  /*3880*/  @!P0 LDG.E.U16 R14, [R4.64] ;  /* 0x00000006040e8981 */ /* 0x0000e2000c1e1500 */
[----:B------:R-:W-:Y:S01]  /*3890*/  PRMT R12, RZ, 0x7610, R12 ;  /* 0x00007610ff0c7816 */ /* 0x000fe2000000000c */
[----:B--2---:R-:W-:Y:S02]  /*38a0*/  IMAD.MOV.U32 R3, RZ, RZ, R24 ;  /* 0x000000ffff037224 */ /* 0x004fe400078e0018 */
[----:B------:R-:W2:Y:S01]  /*38b0*/  LDL.LU R24, [R1+0x58] ;  /* 0x0000580001187983 */ /* 0x000ea20000300800 */
[----:B----4-:R-:W-:-:S03]  /*38c0*/  IMAD.MOV.U32 R2, RZ, RZ, R0 ;  /* 0x000000ffff027224 */ /* 0x010fc600078e0000 */
[----:B------:R-:W4:Y:S01]  /*38d0*/  LDL.LU R0, [R1+0x5c] ;  /* 0x00005c0001007983 */ /* 0x000f220000300800 */
[----:B0-----:R-:W-:-:S03]  /*38e0*/  IMAD.WIDE R4, R28, 0x2, R2 ;  /* 0x000000021c047825 */ /* 0x001fc600078e0202 */
[----:B------:R0:W-:Y:S04]  /*38f0*/  STL [R1+0x418], R2 ;  /* 0x0004180201007387 */ /* 0x0001e80000100800 */
[----:B------:R3:W2:Y:S04]  /*3900*/  @!P0 LDG.E.U16 R13, [R4.64] ;  /* 0x00000006040d8981 */ /* 0x0006a8000c1e1500 */
[----:B0-----:R-:W2:Y:S01]  /*3910*/  LDL.LU R2, [R1+0x50] ;  /* 0x0000500001027983 */ /* 0x001ea20000300800 */
[----:B---3--:R-:W-:Y:S02]  /*3920*/  IMAD.MOV.U32 R4, RZ, RZ, R27 ;  /* 0x000000ffff047224 */ /* 0x008fe400078e001b */
[----:B------:R-:W-:Y:S01]  /*3930*/  IMAD.MOV.U32 R5, RZ, RZ, R29 ;  /* 0x000000ffff057224 */ /* 0x000fe200078e001d */
[----:B------:R-:W-:Y:S04]  /*3940*/  STL [R1+0x414], R3 ;  /* 0x0004140301007387 */ /* 0x000fe80000100800 */
[----:B------:R0:W-:Y:S04]  /*3950*/  STL.64 [R1+0x358], R4 ;  /* 0x0003580401007387 */ /* 0x0001e80000100a00 */
[----:B------:R-:W3:Y:S01]  /*3960*/  LDL.LU R27, [R1+0x250] ;  /* 0x00025000011b7983 */ /* 0x000ee20000300800 */
[----:B0-----:R-:W-:-:S05]  /*3970*/  IMAD.WIDE R4, R28, 0x2, R4 ;  /* 0x000000021c047825 */ /* 0x001fca00078e0204 */
[----:B------:R0:W3:Y:S02]  /*3980*/  @!P0 LDG.E.U16 R12, [R4.64] ;  /* 0x00000006040c8981 */ /* 0x0000e4000c1e1500 */
[----:B0-----:R-:W-:Y:S02]  /*3990*/  IMAD.MOV.U32 R5, RZ, RZ, R26 ;  /* 0x000000ffff057224 */ /* 0x001fe400078e001a */
[----:B------:R-:W3:Y:S01]  /*39a0*/  LDL.LU R26, [R1+0x254] ;  /* 0x00025400011a7983 */ /* 0x000ee20000300800 */
[----:B------:R-:W-:Y:S01]  /*39b0*/  IMAD.MOV.U32 R4, RZ, RZ, R23 ;  /* 0x000000ffff047224 */ /* 0x000fe200078e0017 */
[----:B------:R-:W-:Y:S02]  /*39c0*/  PRMT R11, RZ, 0x7610, R11 ;  /* 0x00007610ff0b7816 */ /* 0x000fe4000000000b */
[----:B------:R-:W3:Y:S04]  /*39d0*/  LDL.LU R23, [R1+0xc] ;  /* 0x00000c0001177983 */ /* 0x000ee80000300800 */
[----:B------:R0:W-:Y:S01]  /*39e0*/  STL.64 [R1+0x350], R4 ;  /* 0x0003500401007387 */ /* 0x0001e20000100a00 */
[----:B------:R-:W-:-:S02]  /*39f0*/  PRMT R10, RZ, 0x7610, R10 ;  /* 0x00007610ff0a7816 */ /* 0x000fc4000000000a */
[----:B------:R-:W-:Y:S01]  /*3a00*/  PRMT R9, RZ, 0x7610, R9 ;  /* 0x00007610ff097816 */ /* 0x000fe20000000009 */
[----:B------:R-:W3:Y:S01]  /*3a10*/  LDL.LU R29, [R1+0x10] ;  /* 0x00001000011d7983 */ /* 0x000ee20000300800 */
[----:B0-----:R-:W-:-:S05]  /*3a20*/  IMAD.WIDE R4, R28, 0x2, R4 ;  /* 0x000000021c047825 */ /* 0x001fca00078e0204 */
[----:B------:R0:W3:Y:S01]  /*3a30*/  @!P0 LDG.E.U16 R11, [R4.64] ;  /* 0x00000006040b8981 */ /* 0x0000e2000c1e1500 */
[----:B------:R-:W-:Y:S01]  /*3a40*/  PRMT R8, RZ, 0x7610, R8 ;  /* 0x00007610ff087816 */ /* 0x000fe20000000008 */
[----:B--2---:R-:W-:Y:S02]  /*3a50*/  IMAD.MOV.U32 R3, RZ, RZ, R2 ;  /* 0x000000ffff037224 */ /* 0x004fe400078e0002 */
[----:B------:R-:W-:Y:S02]  /*3a60*/  IMAD.MOV.U32 R2, RZ, RZ, R25 ;  /* 0x000000ffff027224 */ /* 0x000fe400078e0019 */
[----:B------:R-:W-:Y:S02]  /*3a70*/  IMAD.MOV.U32 R25, RZ, RZ, R24 ;  /* 0x000000ffff197224 */ /* 0x000fe400078e0018 */
[----:B0-----:R-:W-:-:S04]  /*3a80*/  IMAD.WIDE R4, R28, 0x2, R2 ;  /* 0x000000021c047825 */ /* 0x001fc800078e0202 */
[----:B----4-:R-:W-:Y:S01]  /*3a90*/  IMAD.MOV.U32 R24, RZ, RZ, R0 ;  /* 0x000000ffff187224 */ /* 0x010fe200078e0000 */
[----:B------:R0:W2:Y:S04]  /*3aa0*/  @!P0 LDG.E.U16 R10, [R4.64] ;  /* 0x00000006040a8981 */ /* 0x0000a8000c1e1500 */
[----:B------:R4:W-:Y:S01]  /*3ab0*/  STL.64 [R1+0x348], R2 ;  /* 0x0003480201007387 */ /* 0x0009e20000100a00 */
[----:B0-----:R-:W-:-:S05]  /*3ac0*/  IMAD.WIDE R4, R28, 0x2, R24 ;  /* 0x000000021c047825 */ /* 0x001fca00078e0218 */
[----:B------:R3:W2:Y:S04]  /*3ad0*/  @!P0 LDG.E.U16 R9, [R4.64] ;  /* 0x0000000604098981 */ /* 0x0006a8000c1e1500 */
[----:B----4-:R-:W4:Y:S04]  /*3ae0*/  LDL.LU R3, [R1+0x274] ;  /* 0x0002740001037983 */ /* 0x010f280000300800 */
[----:B------:R-:W2:Y:S04]  /*3af0*/  LDL R0, [R1+0x314] ;  /* 0x0003140001007983 */ /* 0x000ea80000100800 */
[----:B------:R-:W2:Y:S01]  /*3b00*/  LDL.LU R2, [R1+0x1c] ;  /* 0x00001c0001027983 */ /* 0x000ea20000300800 */
[----:B---3--:R-:W-:-:S03]  /*3b10*/  IMAD.WIDE R4, R28, 0x2, R26 ;  /* 0x000000021c047825 */ /* 0x008fc600078e021a */
[----:B------:R0:W-:Y:S04]  /*3b20*/  STL.64 [R1+0x340], R24 ;  /* 0x0003401801007387 */ /* 0x0001e80000100a00 */
[----:B------:R3:W2:Y:S04]  /*3b30*/  @!P0 LDG.E.U16 R8, [R4.64] ;  /* 0x0000000604088981 */ /* 0x0006a8000c1e1500 */
[----:B0-----:R-:W2:Y:S04]  /*3b40*/  LDL.LU R25, [R1+0x278] ;  /* 0x0002780001197983 */ /* 0x001ea80000300800 */
[----:B------:R-:W2:Y:S04]  /*3b50*/  LDL.LU R24, [R1+0x27c] ;  /* 0x00027c0001187983 */ /* 0x000ea80000300800 */
[----:B------:R0:W-:Y:S04]  /*3b60*/  STL.64 [R1+0x338], R26 ;  /* 0x0003381a01007387 */ /* 0x0001e80000100a00 */
[----:B0-----:R-:W2:Y:S04]  /*3b70*/  LDL.LU R27, [R1+0x280] ;  /* 0x00028000011b7983 */ /* 0x001ea80000300800 */
[----:B------:R-:W2:Y:S04]  /*3b80*/  LDL.LU R26, [R1+0x284] ;  /* 0x00028400011a7983 */ /* 0x000ea80000300800 */
[----:B---3--:R-:W3:Y:S04]  /*3b90*/  LDL.LU R4, [R1+0x258] ;  /* 0x0002580001047983 */ /* 0x008ee80000300800 */
[----:B------:R-:W3:Y:S01]  /*3ba0*/  LDL.LU R5, [R1+0x25c] ;  /* 0x00025c0001057983 */ /* 0x000ee20000300800 */
[----:B-1----:R-:W-:-:S02]  /*3bb0*/  PRMT R7, RZ, 0x7610, R7 ;  /* 0x00007610ff077816 */ /* 0x002fc40000000007 */
[----:B---3--:R-:W-:-:S04]  /*3bc0*/  LOP3.LUT R5, R5, R4, RZ, 0x3c, !PT ;  /* 0x0000000405057212 */ /* 0x008fc800078e3cff */
[----:B------:R-:W-:-:S04]  /*3bd0*/  LOP3.LUT R4, R5, R4, RZ, 0x3c, !PT ;  /* 0x0000000405047212 */ /* 0x000fc800078e3cff */
[----:B------:R-:W-:-:S05]  /*3be0*/  LOP3.LUT R5, R5, R4, RZ, 0x3c, !PT ;  /* 0x0000000405057212 */ /* 0x000fca00078e3cff */
[----:B------:R0:W-:Y:S02]  /*3bf0*/  STL.64 [R1+0x330], R4 ;  /* 0x0003300401007387 */ /* 0x0001e40000100a00 */
[----:B0-----:R-:W-:-:S05]  /*3c00*/  IMAD.WIDE R4, R28, 0x2, R4 ;  /* 0x000000021c047825 */ /* 0x001fca00078e0204 */
[----:B------:R0:W3:Y:S04]  /*3c10*/  @!P0 LDG.E.U16 R7, [R4.64] ;  /* 0x0000000604078981 */ /* 0x0000e8000c1e1500 */
[----:B0-----:R-:W3:Y:S01]  /*3c20*/  LDL.LU R5, [R1+0x270] ;  /* 0x0002700001057983 */ /* 0x001ee20000300800 */
[----:B----4-:R-:W-:Y:S01]  /*3c30*/  IMAD.MOV.U32 R4, RZ, RZ, R3 ;  /* 0x000000ffff047224 */ /* 0x010fe200078e0003 */
[----:B------:R-:W-:Y:S02]  /*3c40*/  PRMT R6, RZ, 0x7610, R6 ;  /* 0x00007610ff067816 */ /* 0x000fe40000000006 */
[----:B--2---:R0:W-:Y:S04]  /*3c50*/  STS.U16 [R0], R23 ;  /* 0x0000001700007388 */ /* 0x0041e80000000400 */
[----:B------:R-:W-:Y:S04]  /*3c60*/  STS.U16 [R0+0x1000], R29 ;  /* 0x0010001d00007388 */ /* 0x000fe80000000400 */
[----:B---3--:R1:W-:Y:S04]  /*3c70*/  STL.64 [R1+0x328], R4 ;  /* 0x0003280401007387 */ /* 0x0083e80000100a00 */
[----:B------:R-:W2:Y:S04]  /*3c80*/  LDL R3, [R1+0x394] ;  /* 0x0003940001037983 */ /* 0x000ea80000100800 */
[----:B0-----:R-:W3:Y:S01]  /*3c90*/  LDL.LU R23, [R1+0x890] ;  /* 0x0008900001177983 */ /* 0x001ee20000300800 */
[----:B-1----:R-:W-:-:S03]  /*3ca0*/  IMAD.WIDE R4, R28, 0x2, R4 ;  /* 0x000000021c047825 */ /* 0x002fc600078e0204 */
[----:B------:R0:W-:Y:S04]  /*3cb0*/  STL.64 [R1+0x320], R24 ;  /* 0x0003201801007387 */ /* 0x0001e80000100a00 */
[----:B------:R1:W4:Y:S01]  /*3cc0*/  @!P0 LDG.E.U16 R6, [R4.64] ;  /* 0x0000000604068981 */ /* 0x000322000c1e1500 */
[----:B0-----:R-:W-:Y:S01]  /*3cd0*/  IMAD.WIDE R24, R28, 0x2, R24 ;  /* 0x000000021c187825 */ /* 0x001fe200078e0218 */
[----:B-1----:R-:W-:-:S03]  /*3ce0*/  PRMT R5, RZ, 0x7610, R5 ;  /* 0x00007610ff057816 */ /* 0x002fc60000000005 */
[----:B------:R-:W-:-:S03]  /*3cf0*/  IMAD.WIDE R28, R28, 0x2, R26 ;  /* 0x000000021c1c7825 */ /* 0x000fc600078e021a */
[----:B------:R0:W2:Y:S04]  /*3d00*/  @!P0 LDG.E.U16 R5, [R24.64] ;  /* 0x0000000618058981 */ /* 0x0000a8000c1e1500 */
[----:B0-----:R-:W2:Y:S04]  /*3d10*/  LDL.LU.64 R24, [R1+0x888] ;  /* 0x0008880001187983 */ /* 0x001ea80000300a00 */
[----:B------:R0:W-:Y:S04]  /*3d20*/  STL.64 [R1+0x318], R26 ;  /* 0x0003181a01007387 */ /* 0x0001e80000100a00 */
[----:B0-----:R-:W2:Y:S01]  /*3d30*/  LDL.LU.64 R26, [R1+0x880] ;  /* 0x00088000011a7983 */ /* 0x001ea20000300a00 */
[----:B------:R-:W-:-:S06]  /*3d40*/  PRMT R4, RZ, 0x7610, R4 ;  /* 0x00007610ff047816 */ /* 0x000fcc0000000004 */
[----:B------:R0:W4:Y:S04]  /*3d50*/  @!P0 LDG.E.U16 R4, [R28.64] ;  /* 0x000000061c048981 */ /* 0x000128000c1e1500 */
[----:B0-----:R-:W4:Y:S04]  /*3d60*/  LDL.LU.64 R28, [R1+0x878] ;  /* 0x00087800011c7983 */ /* 0x001f280000300a00 */
[----:B--2---:R0:W-:Y:S04]  /*3d70*/  STS.U16 [R0+0x2000], R27 ;  /* 0x0020001b00007388 */ /* 0x0041e80000000400 */
[----:B---3--:R1:W-:Y:S04]  /*3d80*/  STS.U16 [R0+0x3000], R23 ;  /* 0x0030001700007388 */ /* 0x0083e80000000400 */
[----:B0-----:R-:W2:Y:S04]  /*3d90*/  LDL R27, [R1+0x390] ;  /* 0x00039000011b7983 */ /* 0x001ea80000100800 */
[----:B-1----:R-:W2:Y:S04]  /*3da0*/  LDL.LU R0, [R1+0x870] ;  /* 0x0008700001007983 */ /* 0x002ea80000300800 */
[----:B------:R-:W3:Y:S04]  /*3db0*/  LDL.LU R23, [R1+0x4] ;  /* 0x0000040001177983 */ /* 0x000ee80000300800 */
[----:B------:R-:W-:Y:S04]  /*3dc0*/  STS.U16 [R3+0x400], R2 ;  /* 0x0004000203007388 */ /* 0x000fe80000000400 */
[----:B----4-:R0:W-:Y:S04]  /*3dd0*/  STS.U16 [R3+0x1400], R29 ;  /* 0x0014001d03007388 */ /* 0x0101e80000000400 */
[----:B------:R-:W-:Y:S04]  /*3de0*/  STS.U16 [R3+0x2400], R26 ;  /* 0x0024001a03007388 */ /* 0x000fe80000000400 */
[----:B------:R-:W-:Y:S04]  /*3df0*/  STS.U16 [R3+0x3400], R22 ;  /* 0x0034001603007388 */ /* 0x000fe80000000400 */
[----:B0-----:R-:W4:Y:S04]  /*3e00*/  LDL.LU R29, [R1+0x86c] ;  /* 0x00086c00011d7983 */ /* 0x001f280000300800 */
[----:B------:R-:W0:Y:S04]  /*3e10*/  S2R R2, SR_TID.X ;  /* 0x0000000000027919 */ /* 0x000e280000002100 */
[----:B--2---:R1:W-:Y:S04]  /*3e20*/  STS.U16 [R27+0x800], R0 ;  /* 0x000800001b007388 */ /* 0x0043e80000000400 */
[----:B-1----:R-:W2:Y:S01]  /*3e30*/  LDL.LU R0, [R1+0x868] ;  /* 0x0008680001007983 */ /* 0x002ea20000300800 */
[----:B0-----:R-:W-:-:S02]  /*3e40*/  LOP3.LUT R3, R2, 0xff, RZ, 0xc0, !PT ;  /* 0x000000ff02037812 */ /* 0x001fc400078ec0ff */
[----:B------:R-:W-:-:S03]  /*3e50*/  LOP3.LUT P1, RZ, R2, 0x100, RZ, 0xc0, !PT ;  /* 0x0000010002ff7812 */ /* 0x000fc6000782c0ff */
[----:B------:R-:W-:Y:S01]  /*3e60*/  IMAD.SHL.U32 R3, R3, 0x2, RZ ;  /* 0x0000000203037824 */ /* 0x000fe200078e00ff */
[----:B------:R-:W-:-:S04]  /*3e70*/  SEL R2, RZ, 0x210, !P1 ;  /* 0x00000210ff027807 */ /* 0x000fc80004800000 */
[----:B------:R-:W-:Y:S01]  /*3e80*/  LOP3.LUT R2, R2, R3, RZ, 0x3c, !PT ;  /* 0x0000000302027212 */ /* 0x000fe200078e3cff */
[----:B---3--:R-:W-:Y:S03]  /*3e90*/  STS.U16 [R27+0x1800], R23 ;  /* 0x001800171b007388 */ /* 0x008fe60000000400 */
[----:B------:R-:W-:Y:S01]  /*3ea0*/  LOP3.LUT R2, R2, 0x60, RZ, 0x3c, !PT ;  /* 0x0000006002027812 */ /* 0x000fe200078e3cff */
[----:B------:R-:W-:Y:S04]  /*3eb0*/  STS.U16 [R27+0x2800], R25 ;  /* 0x002800191b007388 */ /* 0x000fe80000000400 */
[----:B------:R-:W-:Y:S04]  /*3ec0*/  STS.U16 [R27+0x3800], R21 ;  /* 0x003800151b007388 */ /* 0x000fe80000000400 */
[----:B----4-:R0:W-:Y:S04]  /*3ed0*/  STS.U16 [R2+0xc00], R29 ;  /* 0x000c001d02007388 */ /* 0x0101e80000000400 */
[----:B------:R1:W-:Y:S04]  /*3ee0*/  STS.U16 [R2+0x1c00], R28 ;  /* 0x001c001c02007388 */ /* 0x0003e80000000400 */
[----:B------:R-:W-:Y:S04]  /*3ef0*/  STS.U16 [R2+0x2c00], R24 ;  /* 0x002c001802007388 */ /* 0x000fe80000000400 */
[----:B0-----:R-:W3:Y:S04]  /*3f00*/  LDL.LU R29, [R1+0x864] ;  /* 0x00086400011d7983 */ /* 0x001ee80000300800 */
[----:B------:R-:W-:Y:S04]  /*3f10*/  STS.U16 [R2+0x3c00], R20 ;  /* 0x003c001402007388 */ /* 0x000fe80000000400 */
[----:B-1----:R-:W4:Y:S04]  /*3f20*/  LDL.LU R28, [R1+0x860] ;  /* 0x00086000011c7983 */ /* 0x002f280000300800 */
[----:B--2---:R-:W-:Y:S04]  /*3f30*/  STS.U16 [R0+0x7800], R5 ;  /* 0x0078000500007388 */ /* 0x004fe80000000400 */
[----:B------:R0:W-:Y:S04]  /*3f40*/  STS.U16 [R0+0x7c00], R4 ;  /* 0x007c000400007388 */ /* 0x0001e80000000400 */
[----:B------:R-:W-:Y:S04]  /*3f50*/  STS.U16 [R0+0x7000], R7 ;  /* 0x0070000700007388 */ /* 0x000fe80000000400 */
[----:B------:R1:W-:Y:S04]  /*3f60*/  STS.U16 [R0+0x7400], R6 ;  /* 0x0074000600007388 */ /* 0x0003e80000000400 */
[----:B0-----:R-:W2:Y:S04]  /*3f70*/  LDL.LU.64 R4, [R1+0xf0] ;  /* 0x0000f00001047983 */ /* 0x001ea80000300a00 */
[----:B-1----:R-:W2:Y:S04]  /*3f80*/  LDL.LU.64 R6, [R1+0xf8] ;  /* 0x0000f80001067983 */ /* 0x002ea80000300a00 */
[----:B------:R-:W-:Y:S04]  /*3f90*/  STS.U16 [R0+0x4000], R19 ;  /* 0x0040001300007388 */ /* 0x000fe80000000400 */
        /* <DEDUP_REMOVED lines=11> */
[----:B------:R-:W-:Y:S06]  /*4050*/  BAR.SYNC.DEFER_BLOCKING 0x0 ;  /* 0x0000000000007b1d */ /* 0x000fec0000010000 */
[----:B---3--:R-:W-:Y:S04]  /*4060*/  LDSM.16.MT88.4 R24, [R29+0x80] ;  /* 0x000080001d18783b */ /* 0x008fe80000004200 */
[----:B------:R-:W-:Y:S04]  /*4070*/  LDSM.16.MT88.4 R20, [R29+0x180] ;  /* 0x000180001d14783b */ /* 0x000fe80000004200 */
[----:B----4-:R-:W0:Y:S04]  /*4080*/  LDSM.16.M88.4 R8, [R28+0x4800] ;  /* 0x004800001c08783b */ /* 0x010e280000000200 */
[----:B------:R-:W-:Y:S04]  /*4090*/  LDSM.16.MT88.4 R16, [R29] ;  /* 0x000000001d10783b */ /* 0x000fe80000004200 */
[----:B------:R-:W-:Y:S04]  /*40a0*/  LDSM.16.MT88.4 R12, [R29+0x100] ;  /* 0x000100001d0c783b */ /* 0x000fe80000004200 */
[----:B--2---:R-:W-:Y:S04]  /*40b0*/  STL.64 [R1+0x830], R6 ;  /* 0x0008300601007387 */ /* 0x004fe80000100a00 */
[----:B------:R1:W-:Y:S04]  /*40c0*/  STL.64 [R1+0x828], R4 ;  /* 0x0008280401007387 */ /* 0x0003e80000100a00 */
[----:B-1----:R-:W2:Y:S04]  /*40d0*/  LDL.LU.64 R4, [R1+0x120] ;  /* 0x0001200001047983 */ /* 0x002ea80000300a00 */
[----:B------:R-:W3:Y:S01]  /*40e0*/  LDL.LU.64 R6, [R1+0x128] ;  /* 0x0001280001067983 */ /* 0x000ee20000300a00 */
[----:B0-----:R-:W-:-:S03]  /*40f0*/  IMAD.MOV.U32 R2, RZ, RZ, R8 ;  /* 0x000000ffff027224 */ /* 0x001fc600078e0008 */
[----:B---3--:R-:W-:Y:S04]  /*4100*/  STL.64 [R1+0x848], R6 ;  /* 0x0008480601007387 */ /* 0x008fe80000100a00 */
[----:B--2---:R-:W-:Y:S04]  /*4110*/  STL.64 [R1+0x840], R4 ;  /* 0x0008400401007387 */ /* 0x004fe80000100a00 */
[----:B------:R-:W-:Y:S04]  /*4120*/  STL [R1+0x410], R0 ;  /* 0x0004100001007387 */ /* 0x000fe80000100800 */
[----:B------:R-:W-:Y:S04]  /*4130*/  STL.64 [R1+0x858], R26 ;  /* 0x0008581a01007387 */ /* 0x000fe80000100a00 */
[----:B------:R0:W-:Y:S04]  /*4140*/  STL.64 [R1+0x850], R24 ;  /* 0x0008501801007387 */ /* 0x0001e80000100a00 */
[----:B------:R-:W1:Y:S04]  /*4150*/  LDSM.16.M88.4 R4, [R28+0x4000] ;  /* 0x004000001c04783b */ /* 0x000e680000000200 */
[----:B0-----:R-:W2:Y:S04]  /*4160*/  LDL.LU.64 R24, [R1+0x260] ;  /* 0x0002600001187983 */ /* 0x001ea80000300a00 */
[----:B------:R-:W2:Y:S01]  /*4170*/  LDL.LU.64 R26, [R1+0x268] ;  /* 0x00026800011a7983 */ /* 0x000ea20000300a00 */
[----:B------:R-:W-:-:S03]  /*4180*/  IMAD.MOV.U32 R0, RZ, RZ, R9 ;  /* 0x000000ffff007224 */ /* 0x000fc600078e0009 */
[----:B-1----:R-:W-:Y:S04]  /*4190*/  STL.64 [R1+0x58], R6 ;  /* 0x0000580601007387 */ /* 0x002fe80000100a00 */
[----:B------:R0:W-:Y:S04]  /*41a0*/  STL [R1+0x83c], R22 ;  /* 0x00083c1601007387 */ /* 0x0001e80000100800 */
[----:B------:R1:W-:Y:S04]  /*41b0*/  STL [R1+0x838], R23 ;  /* 0x0008381701007387 */ /* 0x0003e80000100800 */
[----:B------:R-:W-:Y:S04]  /*41c0*/  STL [R1+0x820], R29 ;  /* 0x0008201d01007387 */ /* 0x000fe80000100800 */
[----:B------:R-:W-:Y:S04]  /*41d0*/  STL.64 [R1+0x48], R10 ;  /* 0x0000480a01007387 */ /* 0x000fe80000100a00 */
[----:B------:R-:W3:Y:S01]  /*41e0*/  LDSM.16.M88.4 R8, [R28+0x5000] ;  /* 0x005000001c08783b */ /* 0x000ee20000000200 */
[----:B0-----:R-:W-:-:S02]  /*41f0*/  IMAD.MOV.U32 R22, RZ, RZ, R4 ;  /* 0x000000ffff167224 */ /* 0x001fc400078e0004 */
[----:B-1----:R-:W-:Y:S01]  /*4200*/  IMAD.MOV.U32 R23, RZ, RZ, R5 ;  /* 0x000000ffff177224 */ /* 0x002fe200078e0005 */
[----:B---3--:R-:W-:Y:S01]  /*4210*/  STL.64 [R1+0x38], R10 ;  /* 0x0000380a01007387 */ /* 0x008fe20000100a00 */
[----:B--2---:R-:W-:Y:S11]  /*4220*/  HMMA.16816.F32 R24, R16, R4, R24 ;  /* 0x000000041018723c */ /* 0x004ff60000001818 */
[----:B------:R-:W-:Y:S11]  /*4230*/  @!UPT UIADD3 URZ, URZ, URZ, URZ ;  /* 0x0000003f3f3ff290 */ /* 0x000ff6000fffe03f */
[----:B------:R-:W-:Y:S01]  /*4240*/  @!UPT UIADD3 URZ, URZ, URZ, URZ ;  /* 0x0000003f3f3ff290 */ /* 0x000fe2000fffe03f */
[----:B------:R-:W-:Y:S04]  /*4250*/  STL.64 [R1+0x260], R24 ;  /* 0x0002601801007387 */ /* 0x000fe80000100a00 */
[----:B------:R0:W-:Y:S04]  /*4260*/  STL.64 [R1+0x268], R26 ;  /* 0x0002681a01007387 */ /* 0x0001e80000100a00 */
[----:B0-----:R-:W2:Y:S04]  /*4270*/  LDL.LU.64 R26, [R1+0x858] ;  /* 0x00085800011a7983 */ /* 0x001ea80000300a00 */
[----:B------:R-:W2:Y:S04]  /*4280*/  LDL.LU.64 R24, [R1+0x850] ;  /* 0x0008500001187983 */ /* 0x000ea80000300a00 */
[----:B------:R-:W2:Y:S04]  /*4290*/  LDL.LU.64 R6, [R1+0x848] ;  /* 0x0008480001067983 */ /* 0x000ea80000300a00 */
[----:B------:R-:W2:Y:S04]  /*42a0*/  LDL.LU.64 R4, [R1+0x840] ;  /* 0x0008400001047983 */ /* 0x000ea80000300a00 */
[----:B------:R-:W-:Y:S04]  /*42b0*/  STL.64 [R1+0x810], R18 ;  /* 0x0008101201007387 */ /* 0x000fe80000100a00 */
[----:B------:R0:W-:Y:S02]  /*42c0*/  STL.64 [R1+0x808], R16 ;  /* 0x0008081001007387 */ /* 0x0001e40000100a00 */
[----:B0-----:R-:W-:-:S02]  /*42d0*/  IMAD.MOV.U32 R16, RZ, RZ, R22 ;  /* 0x000000ffff107224 */ /* 0x001fc400078e0016 */
[----:B------:R-:W-:Y:S01]  /*42e0*/  IMAD.MOV.U32 R17, RZ, RZ, R23 ;  /* 0x000000ffff117224 */ /* 0x000fe200078e0017 */
[----:B------:R-:W3:Y:S04]  /*42f0*/  LDL.LU R22, [R1+0x83c] ;  /* 0x00083c0001167983 */ /* 0x000ee80000300800 */
[----:B------:R-:W3:Y:S02]  /*4300*/  LDL.LU R23, [R1+0x838] ;  /* 0x0008380001177983 */ /* 0x000ee40000300800 */
[-C--:B--2---:R-:W-:Y:S11]  /*4310*/  HMMA.16816.F32 R4, R24, R16.reuse, R4 ;  /* 0x000000101804723c */ /* 0x084ff60000001804 */
[----:B------:R-:W-:Y:S11]  /*4320*/  @!UPT UIADD3 URZ, URZ, URZ, URZ ;  /* 0x0000003f3f3ff290 */ /* 0x000ff6000fffe03f */
[----:B------:R-:W-:Y:S01]  /*4330*/  @!UPT UIADD3 URZ, URZ, URZ, URZ ;  /* 0x0000003f3f3ff290 */ /* 0x000fe2000fffe03f */
[----:B------:R-:W-:Y:S04]  /*4340*/  STL.64 [R1+0x300], R4 ;  /* 0x0003000401007387 */ /* 0x000fe80000100a00 */
[----:B------:R0:W-:Y:S04]  /*4350*/  STL.64 [R1+0x308], R6 ;  /* 0x0003080601007387 */ /* 0x0001e80000100a00 */
[----:B0-----:R-:W2:Y:S04]  /*4360*/  LDL.LU.64 R6, [R1+0x830] ;  /* 0x0008300001067983 */ /* 0x001ea80000300a00 */
[----:B------:R-:W2:Y:S04]  /*4370*/  LDL.LU.64 R4, [R1+0x828] ;  /* 0x0008280001047983 */ /* 0x000ea80000300a00 */
[----:B------:R-:W-:Y:S04]  /*4380*/  STL.64 [R1+0x800], R26 ;  /* 0x0008001a01007387 */ /* 0x000fe80000100a00 */
[----:B------:R-:W-:Y:S04]  /*4390*/  STL.64 [R1+0x7f8], R24 ;  /* 0x0007f81801007387 */ /* 0x000fe80000100a00 */
[----:B------:R-:W-:Y:S04]  /*43a0*/  STL.64 [R1+0x7f0], R14 ;  /* 0x0007f00e01007387 */ /* 0x000fe80000100a00 */
[----:B------:R-:W-:Y:S01]  /*43b0*/  STL.64 [R1+0x7e8], R12 ;  /* 0x0007e80c01007387 */ /* 0x000fe20000100a00 */
[----:B--2---:R-:W-:Y:S11]  /*43c0*/  HMMA.16816.F32 R4, R12, R16, R4 ;  /* 0x000000100c04723c */ /* 0x004ff60000001804 */
[----:B------:R-:W-:Y:S11]  /*43d0*/  @!UPT UIADD3 URZ, URZ, URZ, URZ ;  /* 0x0000003f3f3ff290 */ /* 0x000ff6000fffe03f */
[----:B------:R-:W-:Y:S01]  /*43e0*/  @!UPT UIADD3 URZ, URZ, URZ, URZ ;  /* 0x0000003f3f3ff290 */ /* 0x000fe2000fffe03f */
[----:B------:R0:W-:Y:S04]  /*43f0*/  STL.64 [R1+0x2f0], R4 ;  /* 0x0002f00401007387 */ /* 0x0001e80000100a00 */
[----:B------:R1:W-:Y:S04]  /*4400*/  STL.64 [R1+0x2f8], R6 ;  /* 0x0002f80601007387 */ /* 0x0003e80000100a00 */
[----:B0-----:R-:W2:Y:S04]  /*4410*/  LDL.LU.64 R4, [R1+0x80] ;  /* 0x0000800001047983 */ /* 0x001ea80000300a00 */
[----:B-1----:R-:W4:Y:S04]  /*4420*/  LDL.LU.64 R6, [R1+0x88] ;  /* 0x0000880001067983 */ /* 0x002f280000300a00 */
[----:B----4-:R-:W-:Y:S04]  /*4430*/  STL.64 [R1+0x760], R6 ;  /* 0x0007600601007387 */ /* 0x010fe80000100a00 */
[----:B--2---:R0:W-:Y:S04]  /*4440*/  STL.64 [R1+0x758], R4 ;  /* 0x0007580401007387 */ /* 0x0041e80000100a00 */
[----:B0-----:R-:W2:Y:S04]  /*4450*/  LDL.LU.64 R4, [R1+0x170] ;  /* 0x0001700001047983 */ /* 0x001ea80000300a00 */
[----:B------:R-:W4:Y:S01]  /*4460*/  LDL.LU.64 R6, [R1+0x178] ;  /* 0x0001780001067983 */ /* 0x000f220000300a00 */
[----:B------:R-:W-:-:S02]  /*4470*/  IMAD.MOV.U32 R29, RZ, RZ, R8 ;  /* 0x000000ffff1d7224 */ /* 0x000fc400078e0008 */
[----:B------:R-:W-:Y:S02]  /*4480*/  IMAD.MOV.U32 R3, RZ, RZ, R9 ;  /* 0x000000ffff037224 */ /* 0x000fe400078e0009 */
[----:B------:R-:W0:Y:S04]  /*4490*/  LDSM.16.M88.4 R8, [R28+0x5800] ;  /* 0x005800001c08783b */ /* 0x000e280000000200 */
[----:B----4-:R-:W-:Y:S04]  /*44a0*/  STL.64 [R1+0x770], R6 ;  /* 0x0007700601007387 */ /* 0x010fe80000100a00 */
[----:B--2---:R1:W-:Y:S04]  /*44b0*/  STL.64 [R1+0x768], R4 ;  /* 0x0007680401007387 */ /* 0x0043e80000100a00 */
[----:B-1----:R-:W2:Y:S04]  /*44c0*/  LDL.LU.64 R4, [R1+0x220] ;  /* 0x0002200001047983 */ /* 0x002ea80000300a00 */
[----:B------:R-:W4:Y:S04]  /*44d0*/  LDL.LU.64 R6, [R1+0x228] ;  /* 0x0002280001067983 */ /* 0x000f280000300a00 */
[----:B----4-:R-:W-:Y:S04]  /*44e0*/  STL.64 [R1+0x780], R6 ;  /* 0x0007800601007387 */ /* 0x010fe80000100a00 */
[----:B--2---:R1:W-:Y:S02]  /*44f0*/  STL.64 [R1+0x778], R4 ;  /* 0x0007780401007387 */ /* 0x0043e40000100a00 */
[----:B-1----:R-:W-:-:S02]  /*4500*/  IMAD.MOV.U32 R4, RZ, RZ, R29 ;  /* 0x000000ffff047224 */ /* 0x002fc400078e001d */
[----:B------:R-:W-:Y:S01]  /*4510*/  IMAD.MOV.U32 R5, RZ, RZ, R3 ;  /* 0x000000ffff057224 */ /* 0x000fe200078e0003 */
[----:B------:R-:W2:Y:S04]  /*4520*/  LDL.LU R29, [R1+0x820] ;  /* 0x00082000011d7983 */ /* 0x000ea80000300800 */
[----:B------:R1:W-:Y:S02]  /*4530*/  STL.64 [R1+0x7c0], R4 ;  /* 0x0007c00401007387 */ /* 0x0003e40000100a00 */
[----:B-1----:R-:W-:Y:S02]  /*4540*/  IMAD.MOV.U32 R4, RZ, RZ, R2 ;  /* 0x000000ffff047224 */ /* 0x002fe400078e0002 */
[----:B------:R-:W-:-:S05]  /*4550*/  IMAD.MOV.U32 R5, RZ, RZ, R0 ;  /* 0x000000ffff057224 */ /* 0x000fca00078e0000 */
[----:B------:R1:W-:Y:S04]  /*4560*/  STL.64 [R1+0x818], R4 ;  /* 0x0008180401007387 */ /* 0x0003e80000100a00 */
[----:B-1----:R-:W3:Y:S04]  /*4570*/  LDL.LU.64 R4, [R1+0xb0] ;  /* 0x0000b00001047983 */ /* 0x002ee80000300a00 */
[----:B------:R-:W3:Y:S04]  /*4580*/  LDL.LU.64 R6, [R1+0xb8] ;  /* 0x0000b80001067983 */ /* 0x000ee80000300a00 */
[----:B------:R-:W4:Y:S04]  /*4590*/  LDL.LU.64 R24, [R1+0x240] ;  /* 0x0002400001187983 */ /* 0x000f280000300a00 */
[----:B------:R-:W4:Y:S04]  /*45a0*/  LDL.LU.64 R26, [R1+0x248] ;  /* 0x00024800011a7983 */ /* 0x000f280000300a00 */
[----:B------:R-:W2:Y:S04]  /*45b0*/  LDL.LU.64 R12, [R1+0x110] ;  /* 0x00011000010c7983 */ /* 0x000ea80000300a00 */
[----:B------:R-:W2:Y:S04]  /*45c0*/  LDL.LU.64 R14, [R1+0x118] ;  /* 0x00011800010e7983 */ /* 0x000ea80000300a00 */
[----:B0-----:R-:W-:Y:S04]  /*45d0*/  STL.64 [R1+0x28], R10 ;  /* 0x0000280a01007387 */ /* 0x001fe80000100a00 */
[----:B------:R0:W-:Y:S04]  /*45e0*/  STL.64 [R1+0x788], R8 ;  /* 0x0007880801007387 */ /* 0x0001e80000100a00 */
[----:B0-----:R-:W2:Y:S04]  /*45f0*/  LDL.LU.64 R8, [R1+0x90] ;  /* 0x0000900001087983 */ /* 0x001ea80000300a00 */
[----:B------:R-:W2:Y:S04]  /*4600*/  LDL.LU.64 R10, [R1+0x98] ;  /* 0x00009800010a7983 */ /* 0x000ea80000300a00 */
[----:B--2---:R-:W-:Y:S04]  /*4610*/  STL.64 [R1+0x798], R10 ;  /* 0x0007980a01007387 */ /* 0x004fe80000100a00 */
        /* <DEDUP_REMOVED lines=10> */
[----:B------:R-:W2:Y:S01]  /*46c0*/  LDL.LU.64 R10, [R1+0x238] ;  /* 0x00023800010a7983 */ /* 0x000ea20000300a00 */
[----:B---3--:R-:W-:Y:S03]  /*46d0*/  HMMA.16816.F32 R16, R20, R16, R4 ;  /* 0x000000101410723c */ /* 0x008fe60000001804 */
[----:B--2---:R-:W-:Y:S04]  /*46e0*/  STL.64 [R1+0x7d0], R10 ;  /* 0x0007d00a01007387 */ /* 0x004fe80000100a00 */
[----:B------:R0:W-:Y:S04]  /*46f0*/  STL.64 [R1+0x7c8], R8 ;  /* 0x0007c80801007387 */ /* 0x0001e80000100a00 */
[----:B0-----:R-:W2:Y:S04]  /*4700*/  LDL.LU.64 R8, [R1+0xa0] ;  /* 0x0000a00001087983 */ /* 0x001ea80000300a00 */
[----:B------:R-:W3:Y:S04]  /*4710*/  LDL.LU.64 R10, [R1+0xa8] ;  /* 0x0000a800010a7983 */ /* 0x000ee80000300a00 */
[----:B---3--:R-:W-:Y:S04]  /*4720*/  STL.64 [R1+0x7e0], R10 ;  /* 0x0007e00a01007387 */ /* 0x008fe80000100a00 */
[----:B--2---:R0:W-:Y:S04]  /*4730*/  STL.64 [R1+0x7d8], R8 ;  /* 0x0007d80801007387 */ /* 0x0041e80000100a00 */
[----:B0-----:R-:W2:Y:S04]  /*4740*/  LDL.LU.64 R8, [R1+0xe0] ;  /* 0x0000e00001087983 */ /* 0x001ea80000300a00 */
[----:B------:R-:W2:Y:S04]  /*4750*/  LDL.LU.64 R10, [R1+0xe8] ;  /* 0x0000e800010a7983 */ /* 0x000ea80000300a00 */
[----:B------:R-:W4:Y:S04]  /*4760*/  LDL.LU.64 R4, [R1+0x818] ;  /* 0x0008180001047983 */ /* 0x000f280000300a00 */
[----:B------:R-:W-:Y:S04]  /*4770*/  STL.64 [R1+0x2e0], R16 ;  /* 0x0002e01001007387 */ /* 0x000fe80000100a00 */
[----:B------:R0:W-:Y:S04]  /*4780*/  STL.64 [R1+0x2e8], R18 ;  /* 0x0002e81201007387 */ /* 0x0001e80000100a00 */
[----:B0-----:R-:W4:Y:S04]  /*4790*/  LDL.LU.64 R18, [R1+0x810] ;  /* 0x0008100001127983 */ /* 0x001f280000300a00 */
[----:B------:R-:W4:Y:S02]  /*47a0*/  LDL.LU.64 R16, [R1+0x808] ;  /* 0x0008080001107983 */ /* 0x000f240000300a00 */
[-C--:B----4-:R-:W-:Y:S11]  /*47b0*/  HMMA.16816.F32 R24, R16, R4.reuse, R24 ;  /* 0x000000041018723c */ /* 0x090ff60000001818 */
[----:B------:R-:W-:Y:S11]  /*47c0*/  @!UPT UIADD3 URZ, URZ, URZ, URZ ;  /* 0x0000003f3f3ff290 */ /* 0x000ff6000fffe03f */
[----:B------:R-:W-:Y:S01]  /*47d0*/  @!UPT UIADD3 URZ, URZ, URZ, URZ ;  /* 0x0000003f3f3ff290 */ /* 0x000fe2000fffe03f */
[----:B------:R-:W-:Y:S04]  /*47e0*/  STL.64 [R1+0x120], R24 ;  /* 0x0001201801007387 */ /* 0x000fe80000100a00 */
[----:B------:R0:W-:Y:S04]  /*47f0*/  STL.64 [R1+0x128], R26 ;  /* 0x0001281a01007387 */ /* 0x0001e80000100a00 */
[----:B0-----:R-:W3:Y:S04]  /*4800*/  LDL.LU.64 R26, [R1+0x800] ;  /* 0x00080000011a7983 */ /* 0x001ee80000300a00 */
[----:B------:R-:W3:Y:S02]  /*4810*/  LDL.LU.64 R24, [R1+0x7f8] ;  /* 0x0007f80001187983 */ /* 0x000ee40000300a00 */
[-C--:B---3--:R-:W-:Y:S11]  /*4820*/  HMMA.16816.F32 R12, R24, R4.reuse, R12 ;  /* 0x00000004180c723c */ /* 0x088ff6000000180c */
[----:B------:R-:W-:Y:S11]  /*4830*/  @!UPT UIADD3 URZ, URZ, URZ, URZ ;  /* 0x0000003f3f3ff290 */ /* 0x000ff6000fffe03f */
[----:B------:R-:W-:Y:S01]  /*4840*/  @!UPT UIADD3 URZ, URZ, URZ, URZ ;  /* 0x0000003f3f3ff290 */ /* 0x000fe2000fffe03f */
[----:B------:R-:W-:Y:S04]  /*4850*/  STL.64 [R1+0x110], R12 ;  /* 0x0001100c01007387 */ /* 0x000fe80000100a00 */
[----:B------:R0:W-:Y:S04]  /*4860*/  STL.64 [R1+0x118], R14 ;  /* 0x0001180e01007387 */ /* 0x0001e80000100a00 */
[----:B0-----:R-:W2:Y:S04]  /*4870*/  LDL.LU.64 R14, [R1+0x7f0] ;  /* 0x0007f000010e7983 */ /* 0x001ea80000300a00 */
[----:B------:R-:W2:Y:S02]  /*4880*/  LDL.LU.64 R12, [R1+0x7e8] ;  /* 0x0007e800010c7983 */ /* 0x000ea40000300a00 */
[-C--:B--2---:R-:W-:Y:S11]  /*4890*/  HMMA.16816.F32 R8, R12, R4.reuse, R8 ;  /* 0x000000040c08723c */ /* 0x084ff60000001808 */
[----:B------:R-:W-:Y:S11]  /*48a0*/  @!UPT UIADD3 URZ, URZ, URZ, URZ ;  /* 0x0000003f3f3ff290 */ /* 0x000ff6000fffe03f */
[----:B------:R-:W-:Y:S01]  /*48b0*/  @!UPT UIADD3 URZ, URZ, URZ, URZ ;  /* 0x0000003f3f3ff290 */ /* 0x000fe2000fffe03f */
[----:B------:R-:W-:Y:S04]  /*48c0*/  STL.64 [R1+0x280], R8 ;  /* 0x0002800801007387 */ /* 0x000fe80000100a00 */
[----:B------:R0:W-:Y:S04]  /*48d0*/  STL.64 [R1+0x288], R10 ;  /* 0x0002880a01007387 */ /* 0x0001e80000100a00 */
[----:B0-----:R-:W2:Y:S04]  /*48e0*/  LDL.LU.64 R10, [R1+0x7e0] ;  /* 0x0007e000010a7983 */ /* 0x001ea80000300a00 */
[----:B------:R-:W2:Y:S02]  /*48f0*/  LDL.LU.64 R8, [R1+0x7d8] ;  /* 0x0007d80001087983 */ /* 0x000ea40000300a00 */
[----:B--2---:R-:W-:Y:S02]  /*4900*/  HMMA.16816.F32 R4, R20, R4, R8 ;  /* 0x000000041404723c */ /* 0x004fe40000001808 */
[----:B------:R-:W2:Y:S04]  /*4910*/  LDL.LU.64 R10, [R1+0x7d0] ;  /* 0x0007d000010a7983 */ /* 0x000ea80000300a00 */
[----:B------:R-:W2:Y:S11]  /*4920*/  LDL.LU.64 R8, [R1+0x7c8] ;  /* 0x0007c80001087983 */ /* 0x000eb60000300a00 */
[----:B------:R-:W-:Y:S06]  /*4930*/  @!UPT UIADD3 URZ, URZ, URZ, URZ ;  /* 0x0000003f3f3ff290 */ /* 0x000fec000fffe03f */
[----:B------:R0:W-:Y:S04]  /*4940*/  STL.64 [R1+0x2d0], R4 ;  /* 0x0002d00401007387 */ /* 0x0001e80000100a00 */
[----:B------:R-:W-:Y:S04]  /*4950*/  STL.64 [R1+0x2d8], R6 ;  /* 0x0002d80601007387 */ /* 0x000fe80000100a00 */
[----:B0-----:R-:W2:Y:S02]  /*4960*/  LDL.LU.64 R4, [R1+0x7c0] ;  /* 0x0007c00001047983 */ /* 0x001ea40000300a00 */
[-C--:B--2---:R-:W-:Y:S11]  /*4970*/  HMMA.16816.F32 R8, R16, R4.reuse, R8 ;  /* 0x000000041008723c */ /* 0x084ff60000001808 */
        /* <DEDUP_REMOVED lines=21> */
[----:B------:R-:W2:Y:S11]  /*4ad0*/  LDL.LU.64 R8, [R1+0x788] ;  /* 0x0007880001087983 */ /* 0x000eb60000300a00 */
[----:B------:R-:W-:Y:S10]  /*4ae0*/  @!UPT UIADD3 URZ, URZ, URZ, URZ ;  /* 0x0000003f3f3ff290 */ /* 0x000ff4000fffe03f */
        /* <DEDUP_REMOVED lines=19> */
[----:B------:R0:W-:Y:S04]  /*4c20*/  STL.64 [R1+0x748], R24 ;  /* 0x0007481801007387 */ /* 0x0001e80000100a00 */
[----:B0-----:R-:W3:Y:S04]  /*4c30*/  LDL.LU.64 R24, [R1+0xc0] ;  /* 0x0000c00001187983 */ /* 0x001ee80000300a00 */
[----:B------:R-:W3:Y:S04]  /*4c40*/  LDL.LU.64 R26, [R1+0xc8] ;  /* 0x0000c800011a7983 */ /* 0x000ee80000300a00 */
[----:B------:R-:W-:Y:S04]  /*4c50*/  STL.64 [R1+0x740], R14 ;  /* 0x0007400e01007387 */ /* 0x000fe80000100a00 */
[----:B------:R-:W-:Y:S01]  /*4c60*/  STL.64 [R1+0x738], R12 ;  /* 0x0007380c01007387 */ /* 0x000fe20000100a00 */
[-C--:B--2---:R-:W-:Y:S08]  /*4c70*/  HMMA.16816.F32 R4, R20, R8.reuse, R4 ;  /* 0x000000081404723c */ /* 0x084ff00000001804 */
[----:B---3--:R-:W-:Y:S11]  /*4c80*/  HMMA.16816.F32 R24, R12, R8, R24 ;  /* 0x000000080c18723c */ /* 0x008ff60000001818 */
[----:B------:R-:W-:Y:S11]  /*4c90*/  @!UPT UIADD3 URZ, URZ, URZ, URZ ;  /* 0x0000003f3f3ff290 */ /* 0x000ff6000fffe03f */
[----:B------:R-:W-:Y:S01]  /*4ca0*/  @!UPT UIADD3 URZ, URZ, URZ, URZ ;  /* 0x0000003f3f3ff290 */ /* 0x000fe2000fffe03f */
[----:B------:R0:W-:Y:S04]  /*4cb0*/  STL.64 [R1+0x250], R24 ;  /* 0x0002501801007387 */ /* 0x0001e80000100a00 */
[----:B------:R1:W-:Y:S04]  /*4cc0*/  STL.64 [R1+0x258], R26 ;  /* 0x0002581a01007387 */ /* 0x0003e80000100a00 */
[----:B0-----:R-:W2:Y:S04]  /*4cd0*/  LDL.LU.64 R24, [R1+0x210] ;  /* 0x0002100001187983 */ /* 0x001ea80000300a00 */
[----:B-1----:R-:W2:Y:S04]  /*4ce0*/  LDL.LU.64 R26, [R1+0x218] ;  /* 0x00021800011a7983 */ /* 0x002ea80000300a00 */
[----:B------:R-:W-:Y:S04]  /*4cf0*/  STL.64 [R1+0x2b0], R4 ;  /* 0x0002b00401007387 */ /* 0x000fe80000100a00 */
[----:B------:R-:W-:Y:S04]  /*4d00*/  STL.64 [R1+0x2b8], R6 ;  /* 0x0002b80601007387 */ /* 0x000fe80000100a00 */
[----:B------:R-:W3:Y:S04]  /*4d10*/  LDL.LU.64 R12, [R1+0x160] ;  /* 0x00016000010c7983 */ /* 0x000ee80000300a00 */
[----:B------:R-:W3:Y:S04]  /*4d20*/  LDL.LU.64 R14, [R1+0x168] ;  /* 0x00016800010e7983 */ /* 0x000ee80000300a00 */
[----:B------:R-:W-:Y:S04]  /*4d30*/  STL.64 [R1+0x720], R22 ;  /* 0x0007201601007387 */ /* 0x000fe80000100a00 */
[----:B------:R-:W-:Y:S04]  /*4d40*/  STL.64 [R1+0x718], R20 ;  /* 0x0007181401007387 */ /* 0x000fe80000100a00 */
[----:B------:R-:W4:Y:S04]  /*4d50*/  LDL.LU.64 R8, [R1+0x200] ;  /* 0x0002000001087983 */ /* 0x000f280000300a00 */
[----:B------:R-:W2:Y:S04]  /*4d60*/  LDL.LU.64 R10, [R1+0x208] ;  /* 0x00020800010a7983 */ /* 0x000ea80000300a00 */
[----:B------:R-:W0:Y:S04]  /*4d70*/  LDSM.16.M88.4 R20, [R28+0x6000] ;  /* 0x006000001c14783b */ /* 0x000e280000000200 */
[----:B------:R-:W1:Y:S04]  /*4d80*/  LDSM.16.M88.4 R4, [R28+0x6800] ;  /* 0x006800001c04783b */ /* 0x000e680000000200 */
[----:B--2---:R-:W-:Y:S04]  /*4d90*/  STL.64 [R1+0x710], R10 ;  /* 0x0007100a01007387 */ /* 0x004fe80000100a00 */
[----:B----4-:R2:W-:Y:S04]  /*4da0*/  STL.64 [R1+0x708], R8 ;  /* 0x0007080801007387 */ /* 0x0105e80000100a00 */
[----:B--2---:R-:W2:Y:S04]  /*4db0*/  LDL.LU.64 R8, [R1+0x70] ;  /* 0x0000700001087983 */ /* 0x004ea80000300a00 */
[----:B------:R-:W4:Y:S01]  /*4dc0*/  LDL.LU.64 R10, [R1+0x78] ;  /* 0x00007800010a7983 */ /* 0x000f220000300a00 */
[-C--:B0-----:R-:W-:Y:S11]  /*4dd0*/  HMMA.16816.F32 R24, R16, R20.reuse, R24 ;  /* 0x000000141018723c */ /* 0x081ff60000001818 */
[----:B------:R-:W-:Y:S11]  /*4de0*/  @!UPT UIADD3 URZ, URZ, URZ, URZ ;  /* 0x0000003f3f3ff290 */ /* 0x000ff6000fffe03f */
[----:B------:R-:W-:Y:S02]  /*4df0*/  @!UPT UIADD3 URZ, URZ, URZ, URZ ;  /* 0x0000003f3f3ff290 */ /* 0x000fe4000fffe03f */
[----:B------:R-:W-:Y:S02]  /*4e00*/  IMAD.MOV.U32 R2, RZ, RZ, R26 ;  /* 0x000000ffff027224 */ /* 0x000fe400078e001a */
[----:B------:R-:W-:Y:S02]  /*4e10*/  IMAD.MOV.U32 R0, RZ, RZ, R27 ;  /* 0x000000ffff007224 */ /* 0x000fe400078e001b */
[----:B------:R-:W-:Y:S01]  /*4e20*/  IMAD.MOV.U32 R3, RZ, RZ, R25 ;  /* 0x000000ffff037224 */ /* 0x000fe200078e0019 */
[----:B----4-:R-:W-:Y:S04]  /*4e30*/  STL.64 [R1+0x730], R10 ;  /* 0x0007300a01007387 */ /* 0x010fe80000100a00 */
[----:B--2---:R0:W-:Y:S04]  /*4e40*/  STL.64 [R1+0x728], R8 ;  /* 0x0007280801007387 */ /* 0x0041e80000100a00 */
[----:B0-----:R-:W2:Y:S04]  /*4e50*/  LDL.LU.64 R8, [R1+0x100] ;  /* 0x0001000001087983 */ /* 0x001ea80000300a00 */
[----:B------:R-:W2:Y:S04]  /*4e60*/  LDL.LU.64 R10, [R1+0x108] ;  /* 0x00010800010a7983 */ /* 0x000ea80000300a00 */
[----:B------:R-:W-:Y:S04]  /*4e70*/  STL.64 [R1+0x18], R22 ;  /* 0x0000181601007387 */ /* 0x000fe80000100a00 */
[----:B------:R0:W-:Y:S04]  /*4e80*/  STL [R1+0xa0], R24 ;  /* 0x0000a01801007387 */ /* 0x0001e80000100800 */
[----:B------:R-:W3:Y:S04]  /*4e90*/  LDL.LU.64 R26, [R1+0x750] ;  /* 0x00075000011a7983 */ /* 0x000ee80000300a00 */
[----:B0-----:R-:W3:Y:S04]  /*4ea0*/  LDL.LU.64 R24, [R1+0x748] ;  /* 0x0007480001187983 */ /* 0x001ee80000300a00 */
[----:B-1----:R-:W-:Y:S04]  /*4eb0*/  STL.64 [R1+0x8], R6 ;  /* 0x0000080601007387 */ /* 0x002fe80000100a00 */
[----:B------:R-:W-:Y:S04]  /*4ec0*/  STL [R1+0x688], R0 ;  /* 0x0006880001007387 */ /* 0x000fe80000100800 */
[----:B------:R-:W-:Y:S04]  /*4ed0*/  STL [R1+0x684], R2 ;  /* 0x0006840201007387 */ /* 0x000fe80000100800 */
[----:B------:R-:W-:Y:S01]  /*4ee0*/  STL [R1+0x680], R3 ;  /* 0x0006800301007387 */ /* 0x000fe20000100800 */
[----:B---3--:R-:W-:Y:S11]  /*4ef0*/  HMMA.16816.F32 R12, R24, R20, R12 ;  /* 0x00000014180c723c */ /* 0x008ff6000000180c */
[----:B------:R-:W-:Y:S11]  /*4f00*/  @!UPT UIADD3 URZ, URZ, URZ, URZ ;  /* 0x0000003f3f3ff290 */ /* 0x000ff6000fffe03f */
[----:B------:R-:W-:Y:S01]  /*4f10*/  @!UPT UIADD3 URZ, URZ, URZ, URZ ;  /* 0x0000003f3f3ff290 */ /* 0x000fe2000fffe03f */
[----:B------:R-:W-:Y:S04]  /*4f20*/  STL.64 [R1+0xf0], R12 ;  /* 0x0000f00c01007387 */ /* 0x000fe80000100a00 */
[----:B------:R0:W-:Y:S04]  /*4f30*/  STL.64 [R1+0xf8], R14 ;  /* 0x0000f80e01007387 */ /* 0x0001e80000100a00 */
[----:B0-----:R-:W2:Y:S04]  /*4f40*/  LDL.LU.64 R14, [R1+0x740] ;  /* 0x00074000010e7983 */ /* 0x001ea80000300a00 */
[----:B------:R-:W2:Y:S01]  /*4f50*/  LDL.LU.64 R12, [R1+0x738] ;  /* 0x00073800010c7983 */ /* 0x000ea20000300a00 */
[----:B------:R-:W-:-:S02]  /*4f60*/  IMAD.MOV.U32 R2, RZ, RZ, R20 ;  /* 0x000000ffff027224 */ /* 0x000fc400078e0014 */
[----:B------:R-:W-:Y:S01]  /*4f70*/  IMAD.MOV.U32 R0, RZ, RZ, R21 ;  /* 0x000000ffff007224 */ /* 0x000fe200078e0015 */
        /* <DEDUP_REMOVED lines=12> */
[----:B------:R-:W-:-:S07]  /*5040*/  IMAD.MOV.U32 R13, RZ, RZ, R0 ;  /* 0x000000ffff0d7224 */ /* 0x000fce00078e0000 */
[----:B--2---:R-:W-:Y:S01]  /*5050*/  HMMA.16816.F32 R12, R20, R12, R8 ;  /* 0x0000000c140c723c */ /* 0x004fe20000001808 */
[----:B------:R-:W2:Y:S04]  /*5060*/  LDL.LU.64 R10, [R1+0x710] ;  /* 0x00071000010a7983 */ /* 0x000ea80000300a00 */
[----:B------:R-:W2:Y:S04]  /*5070*/  LDL.LU.64 R8, [R1+0x708] ;  /* 0x0007080001087983 */ /* 0x000ea80000300a00 */
[----:B------:R-:W-:Y:S04]  /*5080*/  STL.64 [R1+0x6f0], R22 ;  /* 0x0006f01601007387 */ /* 0x000fe80000100a00 */
[----:B------:R-:W-:Y:S10]  /*5090*/  STL.64 [R1+0x6e8], R20 ;  /* 0x0006e81401007387 */ /* 0x000ff40000100a00 */
[----:B------:R0:W-:Y:S04]  /*50a0*/  STL.64 [R1+0x2a0], R12 ;  /* 0x0002a00c01007387 */ /* 0x0001e80000100a00 */
[----:B------:R1:W-:Y:S01]  /*50b0*/  STL.64 [R1+0x2a8], R14 ;  /* 0x0002a80e01007387 */ /* 0x0003e20000100a00 */
[----:B--2---:R-:W-:Y:S11]  /*50c0*/  HMMA.16816.F32 R8, R16, R4, R8 ;  /* 0x000000041008723c */ /* 0x004ff60000001808 */
[----:B------:R-:W-:Y:S11]  /*50d0*/  @!UPT UIADD3 URZ, URZ, URZ, URZ ;  /* 0x0000003f3f3ff290 */ /* 0x000ff6000fffe03f */
[----:B------:R-:W-:Y:S01]  /*50e0*/  @!UPT UIADD3 URZ, URZ, URZ, URZ ;  /* 0x0000003f3f3ff290 */ /* 0x000fe2000fffe03f */
[----:B------:R-:W-:Y:S04]  /*50f0*/  STL [R1+0x90], R8 ;  /* 0x0000900801007387 */ /* 0x000fe80000100800 */
[----:B0-----:R-:W2:Y:S04]  /*5100*/  LDL.LU.64 R12, [R1+0x190] ;  /* 0x00019000010c7983 */ /* 0x001ea80000300a00 */
[----:B-1----:R-:W2:Y:S04]  /*5110*/  LDL.LU.64 R14, [R1+0x198] ;  /* 0x00019800010e7983 */ /* 0x002ea80000300a00 */
[----:B------:R-:W3:Y:S04]  /*5120*/  LDL.LU.64 R20, [R1+0x140] ;  /* 0x0001400001147983 */ /* 0x000ee80000300a00 */
[----:B------:R-:W3:Y:S01]  /*5130*/  LDL.LU.64 R22, [R1+0x148] ;  /* 0x0001480001167983 */ /* 0x000ee20000300a00 */
[----:B------:R-:W-:-:S03]  /*5140*/  IMAD.MOV.U32 R0, RZ, RZ, R9 ;  /* 0x000000ffff007224 */ /* 0x000fc600078e0009 */
[----:B------:R-:W-:Y:S01]  /*5150*/  STL.64 [R1+0x6e0], R18 ;  /* 0x0006e01201007387 */ /* 0x000fe20000100a00 */
[----:B------:R-:W-:-:S03]  /*5160*/  IMAD.MOV.U32 R2, RZ, RZ, R10 ;  /* 0x000000ffff027224 */ /* 0x000fc600078e000a */
[----:B------:R0:W-:Y:S01]  /*5170*/  STL.64 [R1+0x6d8], R16 ;  /* 0x0006d81001007387 */ /* 0x0001e20000100a00 */
[----:B------:R-:W-:-:S03]  /*5180*/  IMAD.MOV.U32 R3, RZ, RZ, R11 ;  /* 0x000000ffff037224 */ /* 0x000fc600078e000b */
[----:B0-----:R-:W4:Y:S04]  /*5190*/  LDL.LU.64 R16, [R1+0x60] ;  /* 0x0000600001107983 */ /* 0x001f280000300a00 */
[----:B------:R-:W4:Y:S04]  /*51a0*/  LDL.LU.64 R18, [R1+0x68] ;  /* 0x0000680001127983 */ /* 0x000f280000300a00 */
[----:B------:R-:W2:Y:S04]  /*51b0*/  LDL.LU.64 R8, [R1+0x130] ;  /* 0x0001300001087983 */ /* 0x000ea80000300a00 */
[----:B------:R-:W2:Y:S04]  /*51c0*/  LDL.LU.64 R10, [R1+0x138] ;  /* 0x00013800010a7983 */ /* 0x000ea80000300a00 */
[----:B--2---:R-:W-:Y:S04]  /*51d0*/  STL.64 [R1+0x6b0], R10 ;  /* 0x0006b00a01007387 */ /* 0x004fe80000100a00 */
[----:B------:R0:W-:Y:S04]  /*51e0*/  STL.64 [R1+0x6a8], R8 ;  /* 0x0006a80801007387 */ /* 0x0001e80000100a00 */
[----:B0-----:R-:W2:Y:S04]  /*51f0*/  LDL.LU.64 R8, [R1+0x180] ;  /* 0x0001800001087983 */ /* 0x001ea80000300a00 */
[----:B------:R-:W2:Y:S01]  /*5200*/  LDL.LU.64 R10, [R1+0x188] ;  /* 0x00018800010a7983 */ /* 0x000ea20000300a00 */
[-C--:B------:R-:W-:Y:S03]  /*5210*/  HMMA.16816.F32 R12, R24, R4.reuse, R12 ;  /* 0x00000004180c723c */ /* 0x080fe6000000180c */
        /* <DEDUP_REMOVED lines=8> */
[----:B------:R-:W-:Y:S04]  /*52a0*/  STL [R1+0x694], R0 ;  /* 0x0006940001007387 */ /* 0x000fe80000100800 */
[----:B------:R-:W-:Y:S04]  /*52b0*/  STL [R1+0x690], R2 ;  /* 0x0006900201007387 */ /* 0x000fe80000100800 */
[----:B------:R-:W-:Y:S04]  /*52c0*/  STL [R1+0x68c], R3 ;  /* 0x00068c0301007387 */ /* 0x000fe80000100800 */
        /* <DEDUP_REMOVED lines=9> */
[----:B0-----:R-:W4:Y:S04]  /*5360*/  LDL.LU.64 R22, [R1+0x6f0] ;  /* 0x0006f00001167983 */ /* 0x001f280000300a00 */
[----:B------:R-:W4:Y:S02]  /*5370*/  LDL.LU.64 R20, [R1+0x6e8] ;  /* 0x0006e80001147983 */ /* 0x000f240000300a00 */
[----:B----4-:R-:W-:Y:S02]  /*5380*/  HMMA.16816.F32 R4, R20, R4, R16 ;  /* 0x000000041404723c */ /* 0x010fe40000001810 */
[----:B------:R-:W2:Y:S04]  /*5390*/  LDL.LU.64 R18, [R1+0x6e0] ;  /* 0x0006e00001127983 */ /* 0x000ea80000300a00 */
[----:B------:R-:W2:Y:S11]  /*53a0*/  LDL.LU.64 R16, [R1+0x6d8] ;  /* 0x0006d80001107983 */ /* 0x000eb60000300a00 */
[----:B------:R-:W-:Y:S06]  /*53b0*/  @!UPT UIADD3 URZ, URZ, URZ, URZ ;  /* 0x0000003f3f3ff290 */ /* 0x000fec000fffe03f */
[----:B------:R-:W-:Y:S04]  /*53c0*/  STL.64 [R1+0x290], R4 ;  /* 0x0002900401007387 */ /* 0x000fe80000100a00 */
[----:B------:R-:W-:Y:S04]  /*53d0*/  STL.64 [R1+0x298], R6 ;  /* 0x0002980601007387 */ /* 0x000fe80000100a00 */
[----:B------:R-:W2:Y:S02]  /*53e0*/  LDSM.16.M88.4 R4, [R28+0x7000] ;  /* 0x007000001c04783b */ /* 0x000ea40000000200 */
[-C--:B--2---:R-:W-:Y:S11]  /*53f0*/  HMMA.16816.F32 R8, R16, R4.reuse, R8 ;  /* 0x000000041008723c */ /* 0x084ff60000001808 */
[----:B------:R-:W-:Y:S11]  /*5400*/  @!UPT UIADD3 URZ, URZ, URZ, URZ ;  /* 0x0000003f3f3ff290 */ /* 0x000ff6000fffe03f */
[----:B------:R-:W-:Y:S01]  /*5410*/  @!UPT UIADD3 URZ, URZ, URZ, URZ ;  /* 0x0000003f3f3ff290 */ /* 0x000fe2000fffe03f */
[----:B------:R0:W-:Y:S01]  /*5420*/  STL [R1+0x7c], R11 ;  /* 0x00007c0b01007387 */ /* 0x0001e20000100800 */
[----:B------:R-:W-:Y:S02]  /*5430*/  IMAD.MOV.U32 R3, RZ, RZ, R10 ;  /* 0x000000ffff037224 */ /* 0x000fe400078e000a */
[----:B------:R-:W-:Y:S02]  /*5440*/  IMAD.MOV.U32 R0, RZ, RZ, R8 ;  /* 0x000000ffff007224 */ /* 0x000fe400078e0008 */
[----:B------:R-:W-:Y:S01]  /*5450*/  IMAD.MOV.U32 R2, RZ, RZ, R9 ;  /* 0x000000ffff027224 */ /* 0x000fe200078e0009 */
        /* <DEDUP_REMOVED lines=12> */
[----:B------:R-:W3:Y:S01]  /*5520*/  LDL.LU.64 R26, [R1+0x1e8] ;  /* 0x0001e800011a7983 */ /* 0x000ee20000300a00 */
[-C--:B--2---:R-:W-:Y:S11]  /*5530*/  HMMA.16816.F32 R8, R12, R4.reuse, R8 ;  /* 0x000000040c08723c */ /* 0x084ff60000001808 */
[----:B------:R-:W-:Y:S11]  /*5540*/  @!UPT UIADD3 URZ, URZ, URZ, URZ ;  /* 0x0000003f3f3ff290 */ /* 0x000ff6000fffe03f */
[----:B------:R-:W-:Y:S01]  /*5550*/  @!UPT UIADD3 URZ, URZ, URZ, URZ ;  /* 0x0000003f3f3ff290 */ /* 0x000fe2000fffe03f */
[----:B------:R-:W-:Y:S04]  /*5560*/  STL.64 [R1+0x180], R8 ;  /* 0x0001800801007387 */ /* 0x000fe80000100a00 */
[----:B------:R0:W-:Y:S04]  /*5570*/  STL.64 [R1+0x188], R10 ;  /* 0x0001880a01007387 */ /* 0x0001e80000100a00 */
[----:B0-----:R-:W2:Y:S04]  /*5580*/  LDL.LU.64 R10, [R1+0x6b0] ;  /* 0x0006b000010a7983 */ /* 0x001ea80000300a00 */
[----:B------:R-:W2:Y:S04]  /*5590*/  LDL.LU.64 R8, [R1+0x6a8] ;  /* 0x0006a80001087983 */ /* 0x000ea80000300a00 */
[----:B------:R0:W-:Y:S01]  /*55a0*/  STL.64 [R1+0x638], R6 ;  /* 0x0006380601007387 */ /* 0x0001e20000100a00 */
[----:B--2---:R-:W-:Y:S03]  /*55b0*/  HMMA.16816.F32 R8, R20, R4, R8 ;  /* 0x000000041408723c */ /* 0x004fe60000001808 */
[----:B------:R-:W2:Y:S11]  /*55c0*/  LDL.LU.64 R4, [R1+0x1c0] ;  /* 0x0001c00001047983 */ /* 0x000eb60000300a00 */
[----:B------:R-:W-:Y:S09]  /*55d0*/  @!UPT UIADD3 URZ, URZ, URZ, URZ ;  /* 0x0000003f3f3ff290 */ /* 0x000ff2000fffe03f */
[----:B------:R-:W-:Y:S04]  /*55e0*/  STL.64 [R1+0x130], R8 ;  /* 0x0001300801007387 */ /* 0x000fe80000100a00 */
[----:B------:R-:W-:Y:S04]  /*55f0*/  STL.64 [R1+0x138], R10 ;  /* 0x0001380a01007387 */ /* 0x000fe80000100a00 */
[----:B------:R-:W3:Y:S04]  /*5600*/  LDSM.16.M88.4 R8, [R28+0x7800] ;  /* 0x007800001c08783b */ /* 0x000ee80000000200 */
[----:B0-----:R-:W2:Y:S04]  /*5610*/  LDL.LU.64 R6, [R1+0x1c8] ;  /* 0x0001c80001067983 */ /* 0x001ea80000300a00 */
[----:B------:R-:W-:Y:S01]  /*5620*/  STL [R1+0x41c], R28 ;  /* 0x00041c1c01007387 */ /* 0x000fe20000100800 */
[-C--:B---3--:R-:W-:Y:S03]  /*5630*/  HMMA.16816.F32 R16, R16, R8.reuse, R24 ;  /* 0x000000081010723c */ /* 0x088fe60000001818 */
[----:B------:R-:W2:Y:S04]  /*5640*/  LDL.LU.64 R26, [R1+0x6a0] ;  /* 0x0006a000011a7983 */ /* 0x000ea80000300a00 */
[----:B------:R-:W2:Y:S11]  /*5650*/  LDL.LU.64 R24, [R1+0x698] ;  /* 0x0006980001187983 */ /* 0x000eb60000300a00 */
[----:B------:R-:W-:Y:S05]  /*5660*/  @!UPT UIADD3 URZ, URZ, URZ, URZ ;  /* 0x0000003f3f3ff290 */ /* 0x000fea000fffe03f */
[----:B------:R-:W-:Y:S04]  /*5670*/  STL.64 [R1+0x60], R16 ;  /* 0x0000601001007387 */ /* 0x000fe80000100a00 */
[----:B------:R-:W-:Y:S04]  /*5680*/  STL.64 [R1+0x68], R18 ;  /* 0x0000681201007387 */ /* 0x000fe80000100a00 */
[----:B------:R-:W0:Y:S01]  /*5690*/  LDSM.16.MT88.4 R16, [R29+0x2000] ;  /* 0x002000001d10783b */ /* 0x000e220000004200 */
[----:B--2---:R-:W-:Y:S11]  /*56a0*/  HMMA.16816.F32 R24, R24, R8, R4 ;  /* 0x000000081818723c */ /* 0x004ff60000001804 */
[----:B------:R-:W-:Y:S11]  /*56b0*/  @!UPT UIADD3 URZ, URZ, URZ, URZ ;  /* 0x0000003f3f3ff290 */ /* 0x000ff6000fffe03f */
[----:B------:R-:W-:Y:S02]  /*56c0*/  @!UPT UIADD3 URZ, URZ, URZ, URZ ;  /* 0x0000003f3f3ff290 */ /* 0x000fe4000fffe03f */
[----:B------:R-:W-:Y:S02]  /*56d0*/  IMAD.MOV.U32 R7, RZ, RZ, R24 ;  /* 0x000000ffff077224 */ /* 0x000fe400078e0018 */
[----:B------:R-:W-:Y:S02]  /*56e0*/  IMAD.MOV.U32 R6, RZ, RZ, R25 ;  /* 0x000000ffff067224 */ /* 0x000fe400078e0019 */
[----:B------:R-:W-:Y:S01]  /*56f0*/  IMAD.MOV.U32 R5, RZ, RZ, R26 ;  /* 0x000000ffff057224 */ /* 0x000fe200078e001a */
[----:B------:R-:W2:Y:S01]  /*5700*/  LDL.LU.64 R24, [R1+0x1b0] ;  /* 0x0001b00001187983 */ /* 0x000ea20000300a00 */
[----:B------:R-:W-:-:S03]  /*5710*/  IMAD.MOV.U32 R4, RZ, RZ, R27 ;  /* 0x000000ffff047224 */ /* 0x000fc600078e001b */
[----:B------:R-:W2:Y:S04]  /*5720*/  LDL.LU.64 R26, [R1+0x1b8] ;  /* 0x0001b800011a7983 */ /* 0x000ea80000300a00 */
[----:B0-----:R-:W-:Y:S04]  /*5730*/  STL.64 [R1+0x678], R18 ;  /* 0x0006781201007387 */ /* 0x001fe80000100a00 */
[----:B------:R-:W-:Y:S01]  /*5740*/  STL.64 [R1+0x670], R16 ;  /* 0x0006701001007387 */ /* 0x000fe20000100a00 */
[----:B--2---:R-:W-:Y:S07]  /*5750*/  HMMA.16816.F32 R24, R12, R8, R24 ;  /* 0x000000080c18723c */ /* 0x004fee0000001818 */
[----:B------:R-:W-:-:S02]  /*5760*/  IMAD.MOV.U32 R12, RZ, RZ, R0 ;  /* 0x000000ffff0c7224 */ /* 0x000fc400078e0000 */
[----:B------:R-:W-:Y:S02]  /*5770*/  IMAD.MOV.U32 R13, RZ, RZ, R2 ;  /* 0x000000ffff0d7224 */ /* 0x000fe400078e0002 */
[----:B------:R-:W-:Y:S11]  /*5780*/  IMAD.MOV.U32 R14, RZ, RZ, R3 ;  /* 0x000000ffff0e7224 */ /* 0x000ff600078e0003 */
[----:B------:R-:W-:Y:S01]  /*5790*/  @!UPT UIADD3 URZ, URZ, URZ, URZ ;  /* 0x0000003f3f3ff290 */ /* 0x000fe2000fffe03f */
[----:B------:R-:W-:Y:S04]  /*57a0*/  STL [R1+0x4d4], R26 ;  /* 0x0004d41a01007387 */ /* 0x000fe80000100800 */
[----:B------:R0:W-:Y:S04]  /*57b0*/  STL [R1+0x4d0], R27 ;  /* 0x0004d01b01007387 */ /* 0x0001e80000100800 */
[----:B------:R1:W-:Y:S04]  /*57c0*/  STL.64 [R1+0x518], R24 ;  /* 0x0005181801007387 */ /* 0x0003e80000100a00 */
[----:B------:R-:W2:Y:S04]  /*57d0*/  LDL.LU R0, [R1+0x694] ;  /* 0x0006940001007983 */ /* 0x000ea80000300800 */
[----:B------:R-:W3:Y:S04]  /*57e0*/  LDL.LU R2, [R1+0x690] ;  /* 0x0006900001027983 */ /* 0x000ee80000300800 */
[----:B------:R-:W4:Y:S04]  /*57f0*/  LDL.LU R3, [R1+0x68c] ;  /* 0x00068c0001037983 */ /* 0x000f280000300800 */
[----:B------:R-:W2:Y:S01]  /*5800*/  LDL.LU R15, [R1+0x7c] ;  /* 0x00007c00010f7983 */ /* 0x000ea20000300800 */
[----:B0-----:R-:W-:-:S02]  /*5810*/  IMAD.MOV.U32 R27, RZ, RZ, R4 ;  /* 0x000000ffff1b7224 */ /* 0x001fc400078e0004 */
[----:B------:R-:W-:Y:S02]  /*5820*/  IMAD.MOV.U32 R26, RZ, RZ, R5 ;  /* 0x000000ffff1a7224 */ /* 0x000fe400078e0005 */
[----:B-1----:R-:W-:Y:S02]  /*5830*/  IMAD.MOV.U32 R25, RZ, RZ, R6 ;  /* 0x000000ffff197224 */ /* 0x002fe400078e0006 */
[----:B------:R-:W-:Y:S01]  /*5840*/  IMAD.MOV.U32 R24, RZ, RZ, R7 ;  /* 0x000000ffff187224 */ /* 0x000fe200078e0007 */
[----:B--2---:R3:W-:Y:S04]  /*5850*/  STL.64 [R1+0x608], R14 ;  /* 0x0006080e01007387 */ /* 0x0047e80000100a00 */
[----:B------:R0:W-:Y:S01]  /*5860*/  STL.64 [R1+0x600], R12 ;  /* 0x0006000c01007387 */ /* 0x0001e20000100a00 */
[----:B---3--:R-:W-:-:S02]  /*5870*/  IMAD.MOV.U32 R14, RZ, RZ, R2 ;  /* 0x000000ffff0e7224 */ /* 0x008fc400078e0002 */
[----:B----4-:R-:W-:Y:S01]  /*5880*/  IMAD.MOV.U32 R15, RZ, RZ, R3 ;  /* 0x000000ffff0f7224 */ /* 0x010fe200078e0003 */
[----:B0-----:R-:W2:Y:S01]  /*5890*/  LDL.LU R12, [R1+0x90] ;  /* 0x00009000010c7983 */ /* 0x001ea20000300800 */
[----:B------:R-:W-:-:S03]  /*58a0*/  IMAD.MOV.U32 R13, RZ, RZ, R0 ;  /* 0x000000ffff0d7224 */ /* 0x000fc600078e0000 */
[----:B------:R-:W3:Y:S04]  /*58b0*/  LDL.LU R0, [R1+0x688] ;  /* 0x0006880001007983 */ /* 0x000ee80000300800 */
[----:B------:R-:W4:Y:S04]  /*58c0*/  LDL.LU R2, [R1+0x684] ;  /* 0x0006840001027983 */ /* 0x000f280000300800 */
[----:B------:R-:W2:Y:S04]  /*58d0*/  LDL.LU R3, [R1+0x680] ;  /* 0x0006800001037983 */ /* 0x000ea80000300800 */
[----:B------:R-:W2:Y:S04]  /*58e0*/  LDL.LU R4, [R1+0xe0] ;  /* 0x0000e00001047983 */ /* 0x000ea80000300800 */
[----:B------:R-:W2:Y:S04]  /*58f0*/  LDL.LU R5, [R1+0xe4] ;  /* 0x0000e40001057983 */ /* 0x000ea80000300800 */
[----:B------:R-:W2:Y:S04]  /*5900*/  LDL.LU R6, [R1+0xe8] ;  /* 0x0000e80001067983 */ /* 0x000ea80000300800 */
[----:B------:R-:W2:Y:S04]  /*5910*/  LDL.LU R7, [R1+0xec] ;  /* 0x0000ec0001077983 */ /* 0x000ea80000300800 */
[----:B------:R-:W3:Y:S04]  /*5920*/  LDL.LU.64 R16, [R1+0x1a0] ;  /* 0x0001a00001107983 */ /* 0x000ee80000300a00 */
[----:B------:R-:W3:Y:S04]  /*5930*/  LDL.LU.64 R18, [R1+0x1a8] ;  /* 0x0001a80001127983 */ /* 0x000ee80000300a00 */
[----:B--2---:R0:W-:Y:S04]  /*5940*/  STL.64 [R1+0x648], R6 ;  /* 0x0006480601007387 */ /* 0x0041e80000100a00 */
[----:B------:R-:W-:Y:S04]  /*5950*/  STL.64 [R1+0x640], R4 ;  /* 0x0006400401007387 */ /* 0x000fe80000100a00 */
[----:B0-----:R-:W2:Y:S04]  /*5960*/  LDL.64 R6, [R1+0x48] ;  /* 0x0000480001067983 */ /* 0x001ea80000100a00 */
[----:B--2---:R0:W-:Y:S04]  /*5970*/  STL.64 [R1+0x658], R6 ;  /* 0x0006580601007387 */ /* 0x0041e80000100a00 */
[----:B0-----:R-:W2:Y:S04]  /*5980*/  LDL.64 R6, [R1+0x58] ;  /* 0x0000580001067983 */ /* 0x001ea80000100a00 */
[----:B------:R0:W-:Y:S04]  /*5990*/  STL.64 [R1+0x618], R14 ;  /* 0x0006180e01007387 */ /* 0x0001e80000100a00 */
[----:B------:R-:W-:Y:S04]  /*59a0*/  STL.64 [R1+0x610], R12 ;  /* 0x0006100c01007387 */ /* 0x000fe80000100a00 */
[----:B0-----:R-:W2:Y:S04]  /*59b0*/  LDL.64 R14, [R1+0x18] ;  /* 0x00001800010e7983 */ /* 0x001ea80000100a00 */
[----:B--2---:R0:W-:Y:S04]  /*59c0*/  STL.64 [R1+0x628], R14 ;  /* 0x0006280e01007387 */ /* 0x0041e80000100a00 */
[----:B0-----:R-:W2:Y:S04]  /*59d0*/  LDL.64 R14, [R1+0x28] ;  /* 0x00002800010e7983 */ /* 0x001ea80000100a00 */
[----:B--2---:R0:W-:Y:S04]  /*59e0*/  STL.64 [R1+0x630], R14 ;  /* 0x0006300e01007387 */ /* 0x0041e80000100a00 */
[----:B0-----:R-:W2:Y:S04]  /*59f0*/  LDL.64 R14, [R1+0x38] ;  /* 0x00003800010e7983 */ /* 0x001ea80000100a00 */
[----:B--2---:R0:W-:Y:S04]  /*5a00*/  STL.64 [R1+0x650], R14 ;  /* 0x0006500e01007387 */ /* 0x0041e80000100a00 */
[----:B------:R-:W2:Y:S04]  /*5a10*/  LDL.LU R12, [R1+0x120] ;  /* 0x00012000010c7983 */ /* 0x000ea80000300800 */
[----:B------:R-:W2:Y:S04]  /*5a20*/  LDL.LU R13, [R1+0x124] ;  /* 0x00012400010d7983 */ /* 0x000ea80000300800 */
[----:B0-----:R-:W2:Y:S04]  /*5a30*/  LDL.LU R14, [R1+0x128] ;  /* 0x00012800010e7983 */ /* 0x001ea80000300800 */
[----:B------:R-:W2:Y:S04]  /*5a40*/  LDL.LU R15, [R1+0x12c] ;  /* 0x00012c00010f7983 */ /* 0x000ea80000300800 */
[----:B--2---:R-:W-:Y:S04]  /*5a50*/  STL.64 [R1+0x668], R14 ;  /* 0x0006680e01007387 */ /* 0x004fe80000100a00 */
[----:B------:R0:W-:Y:S04]  /*5a60*/  STL.64 [R1+0x660], R12 ;  /* 0x0006600c01007387 */ /* 0x0001e80000100a00 */
[----:B0-----:R-:W2:Y:S04]  /*5a70*/  LDL.LU R12, [R1+0x260] ;  /* 0x00026000010c7983 */ /* 0x001ea80000300800 */
[----:B------:R-:W2:Y:S04]  /*5a80*/  LDL.LU R13, [R1+0x264] ;  /* 0x00026400010d7983 */ /* 0x000ea80000300800 */
[----:B------:R-:W2:Y:S04]  /*5a90*/  LDL.LU R14, [R1+0x268] ;  /* 0x00026800010e7983 */ /* 0x000ea80000300800 */
[----:B------:R-:W2:Y:S04]  /*5aa0*/  LDL.LU R15, [R1+0x26c] ;  /* 0x00026c00010f7983 */ /* 0x000ea80000300800 */
[----:B------:R0:W-:Y:S04]  /*5ab0*/  STL.64 [R1+0x578], R26 ;  /* 0x0005781a01007387 */ /* 0x0001e80000100a00 */
[----:B------:R1:W-:Y:S04]  /*5ac0*/  STL.64 [R1+0x570], R24 ;  /* 0x0005701801007387 */ /* 0x0003e80000100a00 */
[----:B0-----:R-:W2:Y:S04]  /*5ad0*/  LDL R26, [R1+0x8] ;  /* 0x00000800011a7983 */ /* 0x001ea80000100800 */
[----:B------:R-:W2:Y:S01]  /*5ae0*/  LDL R27, [R1+0xc] ;  /* 0x00000c00011b7983 */ /* 0x000ea20000100800 */
[----:B---3--:R-:W-:Y:S03]  /*5af0*/  HMMA.16816.F32 R20, R20, R8, R16 ;  /* 0x000000081414723c */ /* 0x008fe60000001810 */
[----:B--2---:R0:W-:Y:S04]  /*5b00*/  STL.64 [R1+0x620], R26 ;  /* 0x0006201a01007387 */ /* 0x0041e80000100a00 */
[----:B-1----:R-:W2:Y:S04]  /*5b10*/  LDL.LU R24, [R1+0xa0] ;  /* 0x0000a00001187983 */ /* 0x002ea80000300800 */
[----:B------:R-:W3:Y:S04]  /*5b20*/  LDL.LU.64 R18, [R1+0x678] ;  /* 0x0006780001127983 */ /* 0x000ee80000300a00 */
[----:B------:R-:W3:Y:S01]  /*5b30*/  LDL.LU.64 R16, [R1+0x670] ;  /* 0x0006700001107983 */ /* 0x000ee20000300a00 */
[----:B0-----:R-:W-:-:S02]  /*5b40*/  IMAD.MOV.U32 R27, RZ, RZ, R0 ;  /* 0x000000ffff1b7224 */ /* 0x001fc400078e0000 */
[----:B------:R-:W-:Y:S02]  /*5b50*/  IMAD.MOV.U32 R25, RZ, RZ, R3 ;  /* 0x000000ffff197224 */ /* 0x000fe400078e0003 */
[----:B----4-:R-:W-:-:S04]  /*5b60*/  IMAD.MOV.U32 R26, RZ, RZ, R2 ;  /* 0x000000ffff1a7224 */ /* 0x010fc800078e0002 */
[----:B------:R-:W-:Y:S02]  /*5b70*/  IMAD.MOV.U32 R28, RZ, RZ, R20 ;  /* 0x000000ffff1c7224 */ /* 0x000fe400078e0014 */
[----:B------:R-:W-:Y:S01]  /*5b80*/  IMAD.MOV.U32 R0, RZ, RZ, R23 ;  /* 0x000000ffff007224 */ /* 0x000fe200078e0017 */
[----:B------:R-:W4:Y:S01]  /*5b90*/  LDL.LU R20, [R1+0xd0] ;  /* 0x0000d00001147983 */ /* 0x000f220000300800 */
[----:B------:R-:W-:Y:S02]  /*5ba0*/  IMAD.MOV.U32 R2, RZ, RZ, R21 ;  /* 0x000000ffff027224 */ /* 0x000fe400078e0015 */
[----:B------:R-:W-:Y:S01]  /*5bb0*/  IMAD.MOV.U32 R3, RZ, RZ, R22 ;  /* 0x000000ffff037224 */ /* 0x000fe200078e0016 */
[----:B------:R-:W4:Y:S04]  /*5bc0*/  LDL.LU R21, [R1+0xd4] ;  /* 0x0000d40001157983 */ /* 0x000f280000300800 */
[----:B------:R-:W4:Y:S04]  /*5bd0*/  LDL.LU R22, [R1+0xd8] ;  /* 0x0000d80001167983 */ /* 0x000f280000300800 */
[----:B------:R-:W4:Y:S04]  /*5be0*/  LDL.LU R23, [R1+0xdc] ;  /* 0x0000dc0001177983 */ /* 0x000f280000300800 */
[----:B------:R0:W-:Y:S04]  /*5bf0*/  STL [R1+0x4c4], R0 ;  /* 0x0004c40001007387 */ /* 0x0001e80000100800 */
[----:B------:R-:W-:Y:S04]  /*5c00*/  STL [R1+0x4c0], R3 ;  /* 0x0004c00301007387 */ /* 0x000fe80000100800 */
[----:B------:R1:W-:Y:S04]  /*5c10*/  STL [R1+0x4bc], R2 ;  /* 0x0004bc0201007387 */ /* 0x0003e80000100800 */
[----:B------:R-:W-:Y:S01]  /*5c20*/  STL [R1+0x4b8], R28 ;  /* 0x0004b81c01007387 */ /* 0x000fe20000100800 */
[----:B0-----:R-:W-:-:S02]  /*5c30*/  IMAD.MOV.U32 R0, RZ, RZ, R7 ;  /* 0x000000ffff007224 */ /* 0x001fc400078e0007 */
[----:B-1----:R-:W-:Y:S01]  /*5c40*/  IMAD.MOV.U32 R2, RZ, RZ, R6 ;  /* 0x000000ffff027224 */ /* 0x002fe200078e0006 */
[C---:B---3--:R-:W-:Y:S11]  /*5c50*/  HMMA.16816.F32 R12, R16.reuse, R6, R12 ;  /* 0x00000006100c723c */ /* 0x048ff6000000180c */
[----:B------:R-:W-:Y:S11]  /*5c60*/  @!UPT UIADD3 URZ, URZ, URZ, URZ ;  /* 0x0000003f3f3ff290 */ /* 0x000ff6000fffe03f */
[----:B------:R-:W-:Y:S01]  /*5c70*/  @!UPT UIADD3 URZ, URZ, URZ, URZ ;  /* 0x0000003f3f3ff290 */ /* 0x000fe2000fffe03f */
[----:B------:R-:W-:Y:S04]  /*5c80*/  STL.64 [R1+0x260], R12 ;  /* 0x0002600c01007387 */ /* 0x000fe80000100a00 */
[----:B------:R0:W-:Y:S04]  /*5c90*/  STL.64 [R1+0x268], R14 ;  /* 0x0002680e01007387 */ /* 0x0001e80000100a00 */
[----:B0-----:R-:W3:Y:S04]  /*5ca0*/  LDL.LU.64 R14, [R1+0x668] ;  /* 0x00066800010e7983 */ /* 0x001ee80000300a00 */
[----:B------:R-:W3:Y:S04]  /*5cb0*/  LDL.LU.64 R12, [R1+0x660] ;  /* 0x00066000010c7983 */ /* 0x000ee80000300a00 */
[----:B------:R-:W3:Y:S02]  /*5cc0*/  LDL.LU.64 R6, [R1+0x658] ;  /* 0x0006580001067983 */ /* 0x000ee40000300a00 */
[----:B---3--:R-:W-:Y:S01]  /*5cd0*/  HMMA.16816.F32 R12, R16, R6, R12 ;  /* 0x00000006100c723c */ /* 0x008fe2000000180c */
[----:B------:R-:W-:-:S02]  /*5ce0*/  IMAD.MOV.U32 R8, RZ, RZ, R6 ;  /* 0x000000ffff087224 */ /* 0x000fc400078e0006 */
[----:B------:R-:W-:Y:S11]  /*5cf0*/  IMAD.MOV.U32 R3, RZ, RZ, R7 ;  /* 0x000000ffff037224 */ /* 0x000ff600078e0007 */
[----:B------:R-:W-:Y:S09]  /*5d00*/  @!UPT UIADD3 URZ, URZ, URZ, URZ ;  /* 0x0000003f3f3ff290 */ /* 0x000ff2000fffe03f */
[----:B------:R-:W-:Y:S04]  /*5d10*/  STL.64 [R1+0x240], R12 ;  /* 0x0002400c01007387 */ /* 0x000fe80000100a00 */
[----:B------:R0:W-:Y:S04]  /*5d20*/  STL.64 [R1+0x248], R14 ;  /* 0x0002480e01007387 */ /* 0x0001e80000100a00 */
[----:B0-----:R-:W3:Y:S04]  /*5d30*/  LDL.LU.64 R14, [R1+0x650] ;  /* 0x00065000010e7983 */ /* 0x001ee80000300a00 */
[----:B------:R-:W3:Y:S04]  /*5d40*/  LDL.LU.64 R6, [R1+0x648] ;  /* 0x0006480001067983 */ /* 0x000ee80000300a00 */
[----:B------:R-:W3:Y:S02]  /*5d50*/  LDL.LU.64 R4, [R1+0x640] ;  /* 0x0006400001047983 */ /* 0x000ee40000300a00 */
[C---:B---3--:R-:W-:Y:S11]  /*5d60*/  HMMA.16816.F32 R4, R16.reuse, R14, R4 ;  /* 0x0000000e1004723c */ /* 0x048ff60000001804 */
[----:B------:R-:W-:Y:S11]  /*5d70*/  @!UPT UIADD3 URZ, URZ, URZ, URZ ;  /* 0x0000003f3f3ff290 */ /* 0x000ff6000fffe03f */
[----:B------:R-:W-:Y:S01]  /*5d80*/  @!UPT UIADD3 URZ, URZ, URZ, URZ ;  /* 0x0000003f3f3ff290 */ /* 0x000fe2000fffe03f */
[----:B------:R0:W-:Y:S04]  /*5d90*/  STL.64 [R1+0x230], R4 ;  /* 0x0002300401007387 */ /* 0x0001e80000100a00 */
[----:B------:R1:W-:Y:S01]  /*5da0*/  STL.64 [R1+0x238], R6 ;  /* 0x0002380601007387 */ /* 0x0003e20000100a00 */
[----:B0-----:R-:W-:Y:S02]  /*5db0*/  IMAD.MOV.U32 R5, RZ, RZ, R14 ;  /* 0x000000ffff057224 */ /* 0x001fe400078e000e */
[----:B------:R-:W-:Y:S01]  /*5dc0*/  IMAD.MOV.U32 R4, RZ, RZ, R15 ;  /* 0x000000ffff047224 */ /* 0x000fe200078e000f */
[----:B-1----:R-:W3:Y:S04]  /*5dd0*/  LDL.LU.64 R6, [R1+0x638] ;  /* 0x0006380001067983 */ /* 0x002ee80000300a00 */
[----:B------:R-:W4:Y:S02]  /*5de0*/  LDL.LU.64 R14, [R1+0x630] ;  /* 0x00063000010e7983 */ /* 0x000f240000300a00 */
[----:B----4-:R-:W-:Y:S01]  /*5df0*/  HMMA.16816.F32 R20, R16, R14, R20 ;  /* 0x0000000e1014723c */ /* 0x010fe20000001814 */
[----:B------:R-:W-:Y:S11]  /*5e00*/  IMAD.MOV.U32 R9, RZ, RZ, R15 ;  /* 0x000000ffff097224 */ /* 0x000ff600078e000f */
[----:B------:R-:W-:Y:S11]  /*5e10*/  @!UPT UIADD3 URZ, URZ, URZ, URZ ;  /* 0x0000003f3f3ff290 */ /* 0x000ff6000fffe03f */
[----:B------:R0:W-:Y:S04]  /*5e20*/  STL.64 [R1+0x220], R20 ;  /* 0x0002201401007387 */ /* 0x0001e80000100a00 */
[----:B------:R1:W-:Y:S01]  /*5e30*/  STL.64 [R1+0x228], R22 ;  /* 0x0002281601007387 */ /* 0x0003e20000100a00 */
[----:B0-----:R-:W-:-:S03]  /*5e40*/  IMAD.MOV.U32 R20, RZ, RZ, R14 ;  /* 0x000000ffff147224 */ /* 0x001fc600078e000e */
[----:B------:R-:W2:Y:S02]  /*5e50*/  LDL.LU.64 R14, [R1+0x628] ;  /* 0x00062800010e7983 */ /* 0x000ea40000300a00 */
[C---:B--2---:R-:W-:Y:S01]  /*5e60*/  HMMA.16816.F32 R24, R16.reuse, R14, R24 ;  /* 0x0000000e1018723c */ /* 0x044fe20000001818 */
[----:B-1----:R-:W-:Y:S02]  /*5e70*/  IMAD.MOV.U32 R22, RZ, RZ, R14 ;  /* 0x000000ffff167224 */ /* 0x002fe400078e000e */
[----:B------:R-:W-:Y:S11]  /*5e80*/  IMAD.MOV.U32 R21, RZ, RZ, R15 ;  /* 0x000000ffff157224 */ /* 0x000ff600078e000f */
[----:B------:R-:W-:Y:S09]  /*5e90*/  @!UPT UIADD3 URZ, URZ, URZ, URZ ;  /* 0x0000003f3f3ff290 */ /* 0x000ff2000fffe03f */
[----:B------:R-:W-:Y:S04]  /*5ea0*/  STL.64 [R1+0x210], R24 ;  /* 0x0002101801007387 */ /* 0x000fe80000100a00 */
[----:B------:R0:W-:Y:S04]  /*5eb0*/  STL.64 [R1+0x218], R26 ;  /* 0x0002181a01007387 */ /* 0x0001e80000100a00 */
[----:B0-----:R-:W2:Y:S04]  /*5ec0*/  LDL.LU.64 R26, [R1+0x620] ;  /* 0x00062000011a7983 */ /* 0x001ea80000300a00 */
[----:B------:R-:W2:Y:S04]  /*5ed0*/  LDL.LU.64 R14, [R1+0x618] ;  /* 0x00061800010e7983 */ /* 0x000ea80000300a00 */
[----:B------:R-:W2:Y:S02]  /*5ee0*/  LDL.LU.64 R12, [R1+0x610] ;  /* 0x00061000010c7983 */ /* 0x000ea40000300a00 */
[----:B--2---:R-:W-:Y:S11]  /*5ef0*/  HMMA.16816.F32 R12, R16, R26, R12 ;  /* 0x0000001a100c723c */ /* 0x004ff6000000180c */
[----:B------:R-:W-:Y:S11]  /*5f00*/  @!UPT UIADD3 URZ, URZ, URZ, URZ ;  /* 0x0000003f3f3ff290 */ /* 0x000ff6000fffe03f */
[----:B------:R-:W-:Y:S01]  /*5f10*/  @!UPT UIADD3 URZ, URZ, URZ, URZ ;  /* 0x0000003f3f3ff290 */ /* 0x000fe2000fffe03f */
[----:B------:R-:W-:Y:S04]  /*5f20*/  STL.64 [R1+0x200], R12 ;  /* 0x0002000c01007387 */ /* 0x000fe80000100a00 */
[----:B------:R0:W-:Y:S04]  /*5f30*/  STL.64 [R1+0x208], R14 ;  /* 0x0002080e01007387 */ /* 0x0001e80000100a00 */
[----:B0-----:R-:W3:Y:S04]  /*5f40*/  LDL.LU.64 R14, [R1+0x608] ;  /* 0x00060800010e7983 */ /* 0x001ee80000300a00 */
[----:B------:R-:W3:Y:S04]  /*5f50*/  LDL.LU.64 R12, [R1+0x600] ;  /* 0x00060000010c7983 */ /* 0x000ee80000300a00 */
[----:B------:R0:W-:Y:S02]  /*5f60*/  STL.64 [R1+0x588], R26 ;  /* 0x0005881a01007387 */ /* 0x0001e40000100a00 */
[----:B0-----:R-:W-:-:S02]  /*5f70*/  IMAD.MOV.U32 R26, RZ, RZ, R22 ;  /* 0x000000ffff1a7224 */ /* 0x001fc400078e0016 */
[----:B------:R-:W-:-:S05]  /*5f80*/  IMAD.MOV.U32 R27, RZ, RZ, R21 ;  /* 0x000000ffff1b7224 */ /* 0x000fca00078e0015 */
[----:B------:R0:W-:Y:S02]  /*5f90*/  STL.64 [R1+0x5a0], R26 ;  /* 0x0005a01a01007387 */ /* 0x0001e40000100a00 */
[----:B0-----:R-:W-:Y:S02]  /*5fa0*/  IMAD.MOV.U32 R26, RZ, RZ, R20 ;  /* 0x000000ffff1a7224 */ /* 0x001fe400078e0014 */
[----:B------:R-:W-:-:S05]  /*5fb0*/  IMAD.MOV.U32 R27, RZ, RZ, R9 ;  /* 0x000000ffff1b7224 */ /* 0x000fca00078e0009 */
[----:B------:R0:W-:Y:S02]  /*5fc0*/  STL.64 [R1+0x5b8], R26 ;  /* 0x0005b81a01007387 */ /* 0x0001e40000100a00 */
[----:B0-----:R-:W-:Y:S02]  /*5fd0*/  IMAD.MOV.U32 R26, RZ, RZ, R5 ;  /* 0x000000ffff1a7224 */ /* 0x001fe400078e0005 */
[----:B------:R-:W-:Y:S01]  /*5fe0*/  IMAD.MOV.U32 R27, RZ, RZ, R4 ;  /* 0x000000ffff1b7224 */ /* 0x000fe200078e0004 */
[----:B---3--:R-:W-:Y:S11]  /*5ff0*/  HMMA.16816.F32 R12, R16, R6, R12 ;  /* 0x00000006100c723c */ /* 0x008ff6000000180c */
[----:B------:R-:W-:Y:S11]  /*6000*/  @!UPT UIADD3 URZ, URZ, URZ, URZ ;  /* 0x0000003f3f3ff290 */ /* 0x000ff6000fffe03f */
[----:B------:R-:W-:Y:S01]  /*6010*/  @!UPT UIADD3 URZ, URZ, URZ, URZ ;  /* 0x0000003f3f3ff290 */ /* 0x000fe2000fffe03f */
[----:B------:R-:W-:Y:S04]  /*6020*/  STL.64 [R1+0x1f0], R12 ;  /* 0x0001f00c01007387 */ /* 0x000fe80000100a00 */
[----:B------:R-:W-:Y:S04]  /*6030*/  STL.64 [R1+0x1f8], R14 ;  /* 0x0001f80e01007387 */ /* 0x000fe80000100a00 */
[----:B------:R-:W-:Y:S04]  /*6040*/  STL.64 [R1+0x5d0], R26 ;  /* 0x0005d01a01007387 */ /* 0x000fe80000100a00 */
[----:B------:R0:W-:Y:S04]  /*6050*/  STL.64 [R1+0x580], R6 ;  /* 0x0005800601007387 */ /* 0x0001e80000100a00 */
[----:B------:R-:W2:Y:S04]  /*6060*/  LDL.LU R4, [R1+0xc0] ;  /* 0x0000c00001047983 */ /* 0x000ea80000300800 */
[----:B------:R-:W2:Y:S04]  /*6070*/  LDL.LU R5, [R1+0xc4] ;  /* 0x0000c40001057983 */ /* 0x000ea80000300800 */
[----:B0-----:R-:W3:Y:S04]  /*6080*/  LDL.LU R6, [R1+0xc8] ;  /* 0x0000c80001067983 */ /* 0x001ee80000300800 */
[----:B------:R-:W3:Y:S01]  /*6090*/  LDL.LU R7, [R1+0xcc] ;  /* 0x0000cc0001077983 */ /* 0x000ee20000300800 */
[----:B------:R-:W-:-:S02]  /*60a0*/  IMAD.MOV.U32 R26, RZ, RZ, R8 ;  /* 0x000000ffff1a7224 */ /* 0x000fc400078e0008 */
[----:B------:R-:W-:Y:S01]  /*60b0*/  IMAD.MOV.U32 R27, RZ, RZ, R3 ;  /* 0x000000ffff1b7224 */ /* 0x000fe200078e0003 */
[----:B------:R-:W4:Y:S04]  /*60c0*/  LDL.LU R12, [R1+0x60] ;  /* 0x00006000010c7983 */ /* 0x000f280000300800 */
[----:B------:R-:W4:Y:S04]  /*60d0*/  LDL.LU R13, [R1+0x64] ;  /* 0x00006400010d7983 */ /* 0x000f280000300800 */
[----:B------:R-:W4:Y:S04]  /*60e0*/  LDL.LU R14, [R1+0x68] ;  /* 0x00006800010e7983 */ /* 0x000f280000300800 */
[----:B------:R-:W4:Y:S04]  /*60f0*/  LDL.LU R15, [R1+0x6c] ;  /* 0x00006c00010f7983 */ /* 0x000f280000300800 */
[----:B------:R-:W-:Y:S04]  /*6100*/  STL.64 [R1+0x5e8], R26 ;  /* 0x0005e81a01007387 */ /* 0x000fe80000100a00 */
[----:B---3--:R-:W-:Y:S04]  /*6110*/  STL.64 [R1+0x598], R6 ;  /* 0x0005980601007387 */ /* 0x008fe80000100a00 */
[----:B--2---:R0:W-:Y:S04]  /*6120*/  STL.64 [R1+0x590], R4 ;  /* 0x0005900401007387 */ /* 0x0041e80000100a00 */
[----:B0-----:R-:W2:Y:S04]  /*6130*/  LDL.LU R4, [R1+0xf0] ;  /* 0x0000f00001047983 */ /* 0x001ea80000300800 */
[----:B------:R-:W2:Y:S04]  /*6140*/  LDL.LU R5, [R1+0xf4] ;  /* 0x0000f40001057983 */ /* 0x000ea80000300800 */
[----:B------:R-:W3:Y:S04]  /*6150*/  LDL.LU R6, [R1+0xf8] ;  /* 0x0000f80001067983 */ /* 0x000ee80000300800 */
[----:B------:R-:W3:Y:S04]  /*6160*/  LDL.LU R7, [R1+0xfc] ;  /* 0x0000fc0001077983 */ /* 0x000ee80000300800 */
        /* <DEDUP_REMOVED lines=17> */
[----:B------:R-:W3:Y:S01]  /*6280*/  LDL.LU R7, [R1+0x11c] ;  /* 0x00011c0001077983 */ /* 0x000ee20000300800 */
[----:B----4-:R-:W-:Y:S03]  /*6290*/  HMMA.16816.F32 R20, R16, R10, R12 ;  /* 0x0000000a1014723c */ /* 0x010fe6000000180c */
[----:B------:R-:W-:Y:S01]  /*62a0*/  LDSM.16.MT88.4 R12, [R29+0x2080] ;  /* 0x002080001d0c783b */ /* 0x000fe20000004200 */
[----:B------:R-:W-:-:S02]  /*62b0*/  IMAD.MOV.U32 R26, RZ, RZ, R2 ;  /* 0x000000ffff1a7224 */ /* 0x000fc400078e0002 */
[----:B------:R-:W-:Y:S01]  /*62c0*/  IMAD.MOV.U32 R27, RZ, RZ, R0 ;  /* 0x000000ffff1b7224 */ /* 0x000fe200078e0000 */
[----:B------:R-:W-:Y:S04]  /*62d0*/  LDSM.16.MT88.4 R16, [R29+0x2100] ;  /* 0x002100001d10783b */ /* 0x000fe80000004200 */
[----:B---3--:R-:W-:Y:S04]  /*62e0*/  STL.64 [R1+0x5f8], R6 ;  /* 0x0005f80601007387 */ /* 0x008fe80000100a00 */
[----:B--2---:R0:W-:Y:S04]  /*62f0*/  STL.64 [R1+0x5f0], R4 ;  /* 0x0005f00401007387 */ /* 0x0041e80000100a00 */
[----:B0-----:R-:W2:Y:S04]  /*6300*/  LDL.LU R4, [R1+0x300] ;  /* 0x0003000001047983 */ /* 0x001ea80000300800 */
[----:B------:R-:W2:Y:S04]  /*6310*/  LDL.LU R5, [R1+0x304] ;  /* 0x0003040001057983 */ /* 0x000ea80000300800 */
[----:B------:R-:W2:Y:S04]  /*6320*/  LDL.LU R6, [R1+0x308] ;  /* 0x0003080001067983 */ /* 0x000ea80000300800 */
[----:B------:R-:W2:Y:S04]  /*6330*/  LDL.LU R7, [R1+0x30c] ;  /* 0x00030c0001077983 */ /* 0x000ea80000300800 */
[----:B------:R-:W-:Y:S04]  /*6340*/  STL.64 [R1+0x1e0], R20 ;  /* 0x0001e01401007387 */ /* 0x000fe80000100a00 */
[----:B------:R-:W-:Y:S04]  /*6350*/  STL.64 [R1+0x1e8], R22 ;  /* 0x0001e81601007387 */ /* 0x000fe80000100a00 */
[----:B------:R-:W0:Y:S04]  /*6360*/  LDSM.16.MT88.4 R20, [R29+0x2180] ;  /* 0x002180001d14783b */ /* 0x000e280000004200 */
[----:B0-----:R-:W-:Y:S04]  /*6370*/  STL [R1+0x4cc], R23 ;  /* 0x0004cc1701007387 */ /* 0x001fe80000100800 */
[----:B------:R-:W-:Y:S04]  /*6380*/  STL [R1+0x538], R22 ;  /* 0x0005381601007387 */ /* 0x000fe80000100800 */
[----:B------:R0:W-:Y:S04]  /*6390*/  STL.64 [R1+0x530], R20 ;  /* 0x0005301401007387 */ /* 0x0001e80000100a00 */
[----:B0-----:R-:W3:Y:S04]  /*63a0*/  LDL.LU R20, [R1+0xb0] ;  /* 0x0000b00001147983 */ /* 0x001ee80000300800 */
[----:B------:R-:W3:Y:S04]  /*63b0*/  LDL.LU R21, [R1+0xb4] ;  /* 0x0000b40001157983 */ /* 0x000ee80000300800 */
[----:B------:R-:W3:Y:S04]  /*63c0*/  LDL.LU R22, [R1+0xb8] ;  /* 0x0000b80001167983 */ /* 0x000ee80000300800 */
[----:B------:R-:W3:Y:S04]  /*63d0*/  LDL.LU R23, [R1+0xbc] ;  /* 0x0000bc0001177983 */ /* 0x000ee80000300800 */
[----:B------:R-:W-:Y:S01]  /*63e0*/  STL [R1+0x4c8], R29 ;  /* 0x0004c81d01007387 */ /* 0x000fe20000100800 */
[C---:B--2---:R-:W-:Y:S03]  /*63f0*/  HMMA.16816.F32 R24, R12.reuse, R26, R4 ;  /* 0x0000001a0c18723c */ /* 0x044fe60000001804 */
[----:B------:R-:W2:Y:S04]  /*6400*/  LDL.LU.64 R6, [R1+0x5f8] ;  /* 0x0005f80001067983 */ /* 0x000ea80000300a00 */
[----:B------:R-:W2:Y:S11]  /*6410*/  LDL.LU.64 R4, [R1+0x5f0] ;  /* 0x0005f00001047983 */ /* 0x000eb60000300a00 */
[----:B------:R-:W-:Y:S05]  /*6420*/  @!UPT UIADD3 URZ, URZ, URZ, URZ ;  /* 0x0000003f3f3ff290 */ /* 0x000fea000fffe03f */
[----:B------:R-:W-:Y:S04]  /*6430*/  STL.64 [R1+0x120], R24 ;  /* 0x0001201801007387 */ /* 0x000fe80000100a00 */
[----:B------:R0:W-:Y:S04]  /*6440*/  STL.64 [R1+0x128], R26 ;  /* 0x0001281a01007387 */ /* 0x0001e80000100a00 */
[----:B0-----:R-:W2:Y:S02]  /*6450*/  LDL.LU.64 R26, [R1+0x5e8] ;  /* 0x0005e800011a7983 */ /* 0x001ea40000300a00 */
[C---:B--2---:R-:W-:Y:S02]  /*6460*/  HMMA.16816.F32 R24, R12.reuse, R26, R4 ;  /* 0x0000001a0c18723c */ /* 0x044fe40000001804 */
[----:B------:R-:W2:Y:S04]  /*6470*/  LDL.LU.64 R6, [R1+0x5e0] ;  /* 0x0005e00001067983 */ /* 0x000ea80000300a00 */
[----:B------:R-:W2:Y:S11]  /*6480*/  LDL.LU.64 R4, [R1+0x5d8] ;  /* 0x0005d80001047983 */ /* 0x000eb60000300a00 */
[----:B------:R-:W-:Y:S06]  /*6490*/  @!UPT UIADD3 URZ, URZ, URZ, URZ ;  /* 0x0000003f3f3ff290 */ /* 0x000fec000fffe03f */
        /* <DEDUP_REMOVED lines=25> */
[----:B------:R-:W3:Y:S11]  /*6630*/  LDL.LU.64 R6, [R1+0x580] ;  /* 0x0005800001067983 */ /* 0x000ef60000300a00 */
[----:B------:R-:W-:Y:S10]  /*6640*/  @!UPT UIADD3 URZ, URZ, URZ, URZ ;  /* 0x0000003f3f3ff290 */ /* 0x000ff4000fffe03f */
[----:B------:R-:W-:Y:S04]  /*6650*/  STL.64 [R1+0x190], R24 ;  /* 0x0001901801007387 */ /* 0x000fe80000100a00 */
[----:B------:R0:W-:Y:S04]  /*6660*/  STL.64 [R1+0x198], R26 ;  /* 0x0001981a01007387 */ /* 0x0001e80000100a00 */
[----:B0-----:R-:W2:Y:S04]  /*6670*/  LDL.LU.64 R26, [R1+0x578] ;  /* 0x00057800011a7983 */ /* 0x001ea80000300a00 */
[----:B------:R-:W2:Y:S01]  /*6680*/  LDL.LU.64 R24, [R1+0x570] ;  /* 0x0005700001187983 */ /* 0x000ea20000300a00 */
[C---:B---3--:R-:W-:Y:S03]  /*6690*/  HMMA.16816.F32 R20, R12.reuse, R6, R20 ;  /* 0x000000060c14723c */ /* 0x048fe60000001814 */
[----:B------:R2:W-:Y:S11]  /*66a0*/  STL.64 [R1+0x510], R6 ;  /* 0x0005100601007387 */ /* 0x0005f60000100a00 */
[----:B------:R-:W-:Y:S09]  /*66b0*/  @!UPT UIADD3 URZ, URZ, URZ, URZ ;  /* 0x0000003f3f3ff290 */ /* 0x000ff2000fffe03f */
[----:B------:R-:W-:Y:S01]  /*66c0*/  STL.64 [R1+0x1d0], R20 ;  /* 0x0001d01401007387 */ /* 0x000fe20000100a00 */
[----:B--2---:R-:W-:Y:S03]  /*66d0*/  HMMA.16816.F32 R4, R12, R10, R24 ;  /* 0x0000000a0c04723c */ /* 0x004fe60000001818 */
[----:B------:R-:W-:Y:S04]  /*66e0*/  STL.64 [R1+0x1d8], R22 ;  /* 0x0001d81601007387 */ /* 0x000fe80000100a00 */
[----:B------:R0:W-:Y:S04]  /*66f0*/  STL.64 [R1+0x550], R10 ;  /* 0x0005500a01007387 */ /* 0x0001e80000100a00 */
[----:B------:R-:W2:Y:S11]  /*6700*/  LDL.LU R8, [R1+0x280] ;  /* 0x0002800001087983 */ /* 0x000eb60000300800 */
[----:B------:R-:W-:Y:S01]  /*6710*/  @!UPT UIADD3 URZ, URZ, URZ, URZ ;  /* 0x0000003f3f3ff290 */ /* 0x000fe2000fffe03f */
[----:B------:R-:W-:Y:S04]  /*6720*/  STL.64 [R1+0x1c0], R4 ;  /* 0x0001c00401007387 */ /* 0x000fe80000100a00 */
[----:B------:R-:W-:Y:S04]  /*6730*/  STL.64 [R1+0x1c8], R6 ;  /* 0x0001c80601007387 */ /* 0x000fe80000100a00 */
[----:B------:R-:W2:Y:S04]  /*6740*/  LDL.LU R9, [R1+0x284] ;  /* 0x0002840001097983 */ /* 0x000ea80000300800 */
[----:B0-----:R-:W3:Y:S04]  /*6750*/  LDL.LU R10, [R1+0x288] ;  /* 0x00028800010a7983 */ /* 0x001ee80000300800 */
[----:B------:R-:W3:Y:S04]  /*6760*/  LDL.LU R11, [R1+0x28c] ;  /* 0x00028c00010b7983 */ /* 0x000ee80000300800 */
[----:B---3--:R0:W-:Y:S04]  /*6770*/  STL.64 [R1+0x560], R10 ;  /* 0x0005600a01007387 */ /* 0x0081e80000100a00 */
[----:B--2---:R-:W-:Y:S04]  /*6780*/  STL.64 [R1+0x558], R8 ;  /* 0x0005580801007387 */ /* 0x004fe80000100a00 */
[----:B0-----:R-:W2:Y:S04]  /*6790*/  LDL.LU.64 R10, [R1+0x58] ;  /* 0x00005800010a7983 */ /* 0x001ea80000300a00 */
[----:B------:R-:W3:Y:S04]  /*67a0*/  LDL.LU R24, [R1+0x250] ;  /* 0x0002500001187983 */ /* 0x000ee80000300800 */
[----:B------:R-:W3:Y:S04]  /*67b0*/  LDL.LU R25, [R1+0x254] ;  /* 0x0002540001197983 */ /* 0x000ee80000300800 */
[----:B------:R-:W4:Y:S04]  /*67c0*/  LDL.LU R26, [R1+0x258] ;  /* 0x00025800011a7983 */ /* 0x000f280000300800 */
[----:B------:R-:W4:Y:S04]  /*67d0*/  LDL.LU R27, [R1+0x25c] ;  /* 0x00025c00011b7983 */ /* 0x000f280000300800 */
[----:B------:R-:W2:Y:S04]  /*67e0*/  LDL.LU R20, [R1+0x270] ;  /* 0x0002700001147983 */ /* 0x000ea80000300800 */
[----:B------:R-:W2:Y:S04]  /*67f0*/  LDL.LU R21, [R1+0x274] ;  /* 0x0002740001157983 */ /* 0x000ea80000300800 */
[----:B------:R-:W2:Y:S04]  /*6800*/  LDL.LU R22, [R1+0x278] ;  /* 0x0002780001167983 */ /* 0x000ea80000300800 */
[----:B------:R-:W2:Y:S04]  /*6810*/  LDL.LU R23, [R1+0x27c] ;  /* 0x00027c0001177983 */ /* 0x000ea80000300800 */
[----:B--2---:R0:W-:Y:S04]  /*6820*/  STL.64 [R1+0x548], R22 ;  /* 0x0005481601007387 */ /* 0x0041e80000100a00 */
[----:B------:R1:W-:Y:S04]  /*6830*/  STL.64 [R1+0x540], R20 ;  /* 0x0005401401007387 */ /* 0x0003e80000100a00 */
[----:B0-----:R-:W2:Y:S04]  /*6840*/  LDL.LU.64 R22, [R1+0x48] ;  /* 0x0000480001167983 */ /* 0x001ea80000300a00 */
[----:B--2---:R0:W-:Y:S04]  /*6850*/  STL.64 [R1+0x568], R22 ;  /* 0x0005681601007387 */ /* 0x0041e80000100a00 */
[----:B-1----:R-:W2:Y:S04]  /*6860*/  LDL.LU R20, [R1+0x2f0] ;  /* 0x0002f00001147983 */ /* 0x002ea80000300800 */
[----:B------:R-:W2:Y:S04]  /*6870*/  LDL.LU R21, [R1+0x2f4] ;  /* 0x0002f40001157983 */ /* 0x000ea80000300800 */
[----:B0-----:R-:W2:Y:S04]  /*6880*/  LDL.LU R22, [R1+0x2f8] ;  /* 0x0002f80001167983 */ /* 0x001ea80000300800 */
[----:B------:R-:W2:Y:S04]  /*6890*/  LDL.LU R23, [R1+0x2fc] ;  /* 0x0002fc0001177983 */ /* 0x000ea80000300800 */
[----:B----4-:R0:W-:Y:S04]  /*68a0*/  STL.64 [R1+0x528], R26 ;  /* 0x0005281a01007387 */ /* 0x0101e80000100a00 */
[----:B---3--:R-:W-:Y:S04]  /*68b0*/  STL.64 [R1+0x520], R24 ;  /* 0x0005201801007387 */ /* 0x008fe80000100a00 */
[----:B0-----:R-:W3:Y:S04]  /*68c0*/  LDL.LU.64 R26, [R1+0x38] ;  /* 0x00003800011a7983 */ /* 0x001ee80000300a00 */
[----:B------:R-:W4:Y:S04]  /*68d0*/  LDL.LU.64 R6, [R1+0x28] ;  /* 0x0000280001067983 */ /* 0x000f280000300a00 */
[----:B------:R-:W3:Y:S04]  /*68e0*/  LDL.LU R12, [R1+0x140] ;  /* 0x00014000010c7983 */ /* 0x000ee80000300800 */
[----:B------:R-:W3:Y:S04]  /*68f0*/  LDL.LU R13, [R1+0x144] ;  /* 0x00014400010d7983 */ /* 0x000ee80000300800 */
[----:B------:R-:W3:Y:S04]  /*6900*/  LDL.LU R14, [R1+0x148] ;  /* 0x00014800010e7983 */ /* 0x000ee80000300800 */
[----:B------:R-:W3:Y:S01]  /*6910*/  LDL.LU R15, [R1+0x14c] ;  /* 0x00014c00010f7983 */ /* 0x000ee20000300800 */
[----:B------:R-:W-:-:S02]  /*6920*/  IMAD.MOV.U32 R0, RZ, RZ, R10 ;  /* 0x000000ffff007224 */ /* 0x000fc400078e000a */
[----:B------:R-:W-:Y:S01]  /*6930*/  IMAD.MOV.U32 R3, RZ, RZ, R11 ;  /* 0x000000ffff037224 */ /* 0x000fe200078e000b */
[C---:B--2---:R-:W-:Y:S01]  /*6940*/  HMMA.16816.F32 R20, R16.reuse, R10, R20 ;  /* 0x0000000a1014723c */ /* 0x044fe20000001814 */
[----:B---3--:R0:W-:Y:S04]  /*6950*/  STL.64 [R1+0x500], R14 ;  /* 0x0005000e01007387 */ /* 0x0081e80000100a00 */
[----:B------:R-:W-:Y:S04]  /*6960*/  STL.64 [R1+0x4f8], R12 ;  /* 0x0004f80c01007387 */ /* 0x000fe80000100a00 */
[----:B0-----:R-:W2:Y:S11]  /*6970*/  LDL.LU.64 R14, [R1+0x18] ;  /* 0x00001800010e7983 */ /* 0x001eb60000300a00 */
[----:B------:R-:W-:Y:S03]  /*6980*/  @!UPT UIADD3 URZ, URZ, URZ, URZ ;  /* 0x0000003f3f3ff290 */ /* 0x000fe6000fffe03f */
[----:B------:R-:W-:Y:S04]  /*6990*/  STL.64 [R1+0xf0], R20 ;  /* 0x0000f01401007387 */ /* 0x000fe80000100a00 */
[----:B------:R0:W-:Y:S04]  /*69a0*/  STL.64 [R1+0xf8], R22 ;  /* 0x0000f81601007387 */ /* 0x0001e80000100a00 */
[----:B0-----:R-:W3:Y:S04]  /*69b0*/  LDL.LU.64 R22, [R1+0x568] ;  /* 0x0005680001167983 */ /* 0x001ee80000300a00 */
[----:B------:R-:W3:Y:S04]  /*69c0*/  LDL.LU.64 R10, [R1+0x560] ;  /* 0x00056000010a7983 */ /* 0x000ee80000300a00 */
[----:B------:R-:W3:Y:S02]  /*69d0*/  LDL.LU.64 R8, [R1+0x558] ;  /* 0x0005580001087983 */ /* 0x000ee40000300a00 */
[----:B---3--:R-:W-:Y:S11]  /*69e0*/  HMMA.16816.F32 R8, R16, R22, R8 ;  /* 0x000000161008723c */ /* 0x008ff60000001808 */
[----:B------:R-:W-:Y:S11]  /*69f0*/  @!UPT UIADD3 URZ, URZ, URZ, URZ ;  /* 0x0000003f3f3ff290 */ /* 0x000ff6000fffe03f */
[----:B------:R-:W-:Y:S01]  /*6a00*/  @!UPT UIADD3 URZ, URZ, URZ, URZ ;  /* 0x0000003f3f3ff290 */ /* 0x000fe2000fffe03f */
[----:B------:R-:W-:Y:S04]  /*6a10*/  STL.64 [R1+0xe0], R8 ;  /* 0x0000e00801007387 */ /* 0x000fe80000100a00 */
[----:B------:R0:W-:Y:S04]  /*6a20*/  STL.64 [R1+0xe8], R10 ;  /* 0x0000e80a01007387 */ /* 0x0001e80000100a00 */
[----:B0-----:R-:W3:Y:S01]  /*6a30*/  LDL.LU.64 R10, [R1+0x550] ;  /* 0x00055000010a7983 */ /* 0x001ee20000300a00 */
[----:B------:R-:W-:Y:S02]  /*6a40*/  IMAD.MOV.U32 R9, RZ, RZ, R22 ;  /* 0x000000ffff097224 */ /* 0x000fe400078e0016 */
[----:B------:R-:W-:-:S02]  /*6a50*/  IMAD.MOV.U32 R8, RZ, RZ, R23 ;  /* 0x000000ffff087224 */ /* 0x000fc400078e0017 */
[----:B------:R-:W2:Y:S04]  /*6a60*/  LDL.LU.64 R22, [R1+0x548] ;  /* 0x0005480001167983 */ /* 0x000ea80000300a00 */
[----:B------:R-:W2:Y:S04]  /*6a70*/  LDL.LU.64 R20, [R1+0x540] ;  /* 0x0005400001147983 */ /* 0x000ea80000300a00 */
[----:B---3--:R-:W-:Y:S04]  /*6a80*/  STL.64 [R1+0x4e0], R10 ;  /* 0x0004e00a01007387 */ /* 0x008fe80000100a00 */
[----:B------:R0:W-:Y:S04]  /*6a90*/  STL.64 [R1+0x4d8], R8 ;  /* 0x0004d80801007387 */ /* 0x0001e80000100a00 */
[----:B0-----:R-:W3:Y:S04]  /*6aa0*/  LDL.LU R8, [R1+0x180] ;  /* 0x0001800001087983 */ /* 0x001ee80000300800 */
[----:B------:R-:W3:Y:S04]  /*6ab0*/  LDL.LU R9, [R1+0x184] ;  /* 0x0001840001097983 */ /* 0x000ee80000300800 */
[----:B------:R-:W3:Y:S04]  /*6ac0*/  LDL.LU R10, [R1+0x188] ;  /* 0x00018800010a7983 */ /* 0x000ee80000300800 */
[----:B------:R-:W3:Y:S01]  /*6ad0*/  LDL.LU R11, [R1+0x18c] ;  /* 0x00018c00010b7983 */ /* 0x000ee20000300800 */
[----:B--2---:R-:W-:Y:S03]  /*6ae0*/  HMMA.16816.F32 R20, R16, R26, R20 ;  /* 0x0000001a1014723c */ /* 0x004fe60000001814 */
[----:B---3--:R0:W-:Y:S04]  /*6af0*/  STL.64 [R1+0x4f0], R10 ;  /* 0x0004f00a01007387 */ /* 0x0081e80000100a00 */
[----:B------:R1:W-:Y:S04]  /*6b00*/  STL.64 [R1+0x4e8], R8 ;  /* 0x0004e80801007387 */ /* 0x0003e80000100a00 */
[----:B0-----:R-:W2:Y:S01]  /*6b10*/  LDL.LU.64 R10, [R1+0x8] ;  /* 0x00000800010a7983 */ /* 0x001ea20000300a00 */
[----:B------:R-:W-:-:S03]  /*6b20*/  IMAD.MOV.U32 R29, RZ, RZ, R27 ;  /* 0x000000ffff1d7224 */ /* 0x000fc600078e001b */
[----:B--2---:R0:W-:Y:S04]  /*6b30*/  STL.64 [R1+0x508], R10 ;  /* 0x0005080a01007387 */ /* 0x0041e80000100a00 */
[----:B-1----:R-:W2:Y:S04]  /*6b40*/  LDL.LU R8, [R1+0x100] ;  /* 0x0001000001087983 */ /* 0x002ea80000300800 */
[----:B------:R-:W2:Y:S04]  /*6b50*/  LDL.LU R9, [R1+0x104] ;  /* 0x0001040001097983 */ /* 0x000ea80000300800 */
[----:B0-----:R-:W2:Y:S04]  /*6b60*/  LDL.LU R10, [R1+0x108] ;  /* 0x00010800010a7983 */ /* 0x001ea80000300800 */
[----:B------:R-:W2:Y:S04]  /*6b70*/  LDL.LU R11, [R1+0x10c] ;  /* 0x00010c00010b7983 */ /* 0x000ea80000300800 */
[----:B------:R-:W-:Y:S04]  /*6b80*/  STL.64 [R1+0xd0], R20 ;  /* 0x0000d01401007387 */ /* 0x000fe80000100a00 */
[----:B------:R0:W-:Y:S04]  /*6b90*/  STL.64 [R1+0xd8], R22 ;  /* 0x0000d81601007387 */ /* 0x0001e80000100a00 */
[----:B0-----:R-:W3:Y:S01]  /*6ba0*/  LDL.LU R22, [R1+0x538] ;  /* 0x0005380001167983 */ /* 0x001ee20000300800 */
[----:B------:R-:W-:-:S03]  /*6bb0*/  IMAD.MOV.U32 R23, RZ, RZ, R26 ;  /* 0x000000ffff177224 */ /* 0x000fc600078e001a */
[----:B------:R-:W3:Y:S04]  /*6bc0*/  LDL.LU.64 R20, [R1+0x530] ;  /* 0x0005300001147983 */ /* 0x000ee80000300a00 */
[----:B------:R-:W4:Y:S04]  /*6bd0*/  LDL.LU.64 R26, [R1+0x528] ;  /* 0x00052800011a7983 */ /* 0x000f280000300a00 */
[----:B------:R-:W4:Y:S01]  /*6be0*/  LDL.LU.64 R24, [R1+0x520] ;  /* 0x0005200001187983 */ /* 0x000f220000300a00 */
[----:B------:R-:W-:Y:S02]  /*6bf0*/  IMAD.MOV.U32 R2, RZ, RZ, R14 ;  /* 0x000000ffff027224 */ /* 0x000fe400078e000e */
[----:B------:R-:W-:Y:S01]  /*6c00*/  IMAD.MOV.U32 R28, RZ, RZ, R15 ;  /* 0x000000ffff1c7224 */ /* 0x000fe200078e000f */
[C---:B--2---:R-:W-:Y:S08]  /*6c10*/  HMMA.16816.F32 R8, R16.reuse, R14, R8 ;  /* 0x0000000e1008723c */ /* 0x044ff00000001808 */
[----:B----4-:R-:W-:Y:S11]  /*6c20*/  HMMA.16816.F32 R24, R16, R6, R24 ;  /* 0x000000061018723c */ /* 0x010ff60000001818 */
[----:B------:R-:W-:Y:S11]  /*6c30*/  @!UPT UIADD3 URZ, URZ, URZ, URZ ;  /* 0x0000003f3f3ff290 */ /* 0x000ff6000fffe03f */
[----:B------:R-:W-:Y:S01]  /*6c40*/  @!UPT UIADD3 URZ, URZ, URZ, URZ ;  /* 0x0000003f3f3ff290 */ /* 0x000fe2000fffe03f */
[----:B------:R0:W-:Y:S04]  /*6c50*/  STL.64 [R1+0xc0], R24 ;  /* 0x0000c01801007387 */ /* 0x0001e80000100a00 */
[----:B------:R1:W-:Y:S04]  /*6c60*/  STL.64 [R1+0xc8], R26 ;  /* 0x0000c81a01007387 */ /* 0x0003e80000100a00 */
[----:B0-----:R-:W2:Y:S01]  /*6c70*/  LDL.LU.64 R24, [R1+0x518] ;  /* 0x0005180001187983 */ /* 0x001ea20000300a00 */
[----:B-1----:R-:W-:Y:S02]  /*6c80*/  IMAD.MOV.U32 R26, RZ, RZ, R6 ;  /* 0x000000ffff1a7224 */ /* 0x002fe400078e0006 */
[----:B------:R-:W-:-:S02]  /*6c90*/  IMAD.MOV.U32 R27, RZ, RZ, R7 ;  /* 0x000000ffff1b7224 */ /* 0x000fc400078e0007 */
[----:B------:R-:W4:Y:S04]  /*6ca0*/  LDL.LU.64 R6, [R1+0x510] ;  /* 0x0005100001067983 */ /* 0x000f280000300a00 */
[----:B------:R-:W2:Y:S04]  /*6cb0*/  LDL.LU.64 R4, [R1+0x320] ;  /* 0x0003200001047983 */ /* 0x000ea80000300a00 */
[----:B------:R-:W-:Y:S04]  /*6cc0*/  STL.64 [R1+0x100], R8 ;  /* 0x0001000801007387 */ /* 0x000fe80000100a00 */
[----:B------:R0:W-:Y:S04]  /*6cd0*/  STL.64 [R1+0x108], R10 ;  /* 0x0001080a01007387 */ /* 0x0001e80000100a00 */
[----:B0-----:R-:W2:Y:S04]  /*6ce0*/  LDL.LU.64 R10, [R1+0x508] ;  /* 0x00050800010a7983 */ /* 0x001ea80000300a00 */
[----:B------:R-:W2:Y:S04]  /*6cf0*/  LDL.LU.64 R14, [R1+0x500] ;  /* 0x00050000010e7983 */ /* 0x000ea80000300a00 */
[----:B------:R-:W2:Y:S02]  /*6d00*/  LDL.LU.64 R12, [R1+0x4f8] ;  /* 0x0004f800010c7983 */ /* 0x000ea40000300a00 */
[C---:B--2---:R-:W-:Y:S11]  /*6d10*/  HMMA.16816.F32 R12, R16.reuse, R10, R12 ;  /* 0x0000000a100c723c */ /* 0x044ff6000000180c */
[----:B------:R-:W-:Y:S11]  /*6d20*/  @!UPT UIADD3 URZ, URZ, URZ, URZ ;  /* 0x0000003f3f3ff290 */ /* 0x000ff6000fffe03f */
[----:B------:R-:W-:Y:S01]  /*6d30*/  @!UPT UIADD3 URZ, URZ, URZ, URZ ;  /* 0x0000003f3f3ff290 */ /* 0x000fe2000fffe03f */
[----:B------:R-:W-:Y:S04]  /*6d40*/  STL.64 [R1+0x140], R12 ;  /* 0x0001400c01007387 */ /* 0x000fe80000100a00 */
[----:B------:R0:W-:Y:S02]  /*6d50*/  STL.64 [R1+0x148], R14 ;  /* 0x0001480e01007387 */ /* 0x0001e40000100a00 */
[----:B0-----:R-:W-:Y:S02]  /*6d60*/  IMAD.MOV.U32 R15, RZ, RZ, R10 ;  /* 0x000000ffff0f7224 */ /* 0x001fe400078e000a */
[----:B------:R-:W-:Y:S02]  /*6d70*/  IMAD.MOV.U32 R14, RZ, RZ, R11 ;  /* 0x000000ffff0e7224 */ /* 0x000fe400078e000b */
[----:B------:R-:W4:Y:S04]  /*6d80*/  LDL.LU.64 R10, [R1+0x4f0] ;  /* 0x0004f000010a7983 */ /* 0x000f280000300a00 */
[----:B------:R-:W4:Y:S04]  /*6d90*/  LDL.LU.64 R8, [R1+0x4e8] ;  /* 0x0004e80001087983 */ /* 0x000f280000300a00 */
[----:B------:R-:W2:Y:S01]  /*6da0*/  LDL.LU.64 R12, [R1+0x328] ;  /* 0x00032800010c7983 */ /* 0x000ea20000300a00 */
[----:B----4-:R-:W-:Y:S11]  /*6db0*/  HMMA.16816.F32 R8, R16, R6, R8 ;  /* 0x000000061008723c */ /* 0x010ff60000001808 */
[----:B------:R-:W-:Y:S11]  /*6dc0*/  @!UPT UIADD3 URZ, URZ, URZ, URZ ;  /* 0x0000003f3f3ff290 */ /* 0x000ff6000fffe03f */
[----:B------:R-:W-:Y:S01]  /*6dd0*/  @!UPT UIADD3 URZ, URZ, URZ, URZ ;  /* 0x0000003f3f3ff290 */ /* 0x000fe2000fffe03f */
[----:B------:R-:W-:Y:S04]  /*6de0*/  STL.64 [R1+0x180], R8 ;  /* 0x0001800801007387 */ /* 0x000fe80000100a00 */
[----:B------:R0:W-:Y:S04]  /*6df0*/  STL.64 [R1+0x188], R10 ;  /* 0x0001880a01007387 */ /* 0x0001e80000100a00 */
[----:B0-----:R-:W4:Y:S04]  /*6e00*/  LDL.LU.64 R10, [R1+0x4e0] ;  /* 0x0004e000010a7983 */ /* 0x001f280000300a00 */
[----:B------:R-:W2:Y:S04]  /*6e10*/  LDL.LU.64 R8, [R1+0x4d8] ;  /* 0x0004d80001087983 */ /* 0x000ea80000300a00 */
[----:B------:R0:W-:Y:S04]  /*6e20*/  STL.64 [R1+0x458], R6 ;  /* 0x0004580601007387 */ /* 0x0001e80000100a00 */
[----:B------:R-:W-:Y:S01]  /*6e30*/  STL.64 [R1+0x450], R4 ;  /* 0x0004500401007387 */ /* 0x000fe20000100a00 */
[----:B0-----:R-:W-:-:S03]  /*6e40*/  IMAD.MOV.U32 R6, RZ, RZ, R26 ;  /* 0x000000ffff067224 */ /* 0x001fc600078e001a */
[----:B------:R-:W4:Y:S01]  /*6e50*/  LDL.LU R26, [R1+0x4d4] ;  /* 0x0004d400011a7983 */ /* 0x000f220000300800 */
[----:B------:R-:W-:-:S03]  /*6e60*/  IMAD.MOV.U32 R7, RZ, RZ, R27 ;  /* 0x000000ffff077224 */ /* 0x000fc600078e001b */
[----:B------:R-:W4:Y:S04]  /*6e70*/  LDL.LU R27, [R1+0x4d0] ;  /* 0x0004d000011b7983 */ /* 0x000f280000300800 */
[----:B------:R0:W-:Y:S02]  /*6e80*/  STL.64 [R1+0x470], R6 ;  /* 0x0004700601007387 */ /* 0x0001e40000100a00 */
[----:B0-----:R-:W-:Y:S02]  /*6e90*/  IMAD.MOV.U32 R6, RZ, RZ, R23 ;  /* 0x000000ffff067224 */ /* 0x001fe400078e0017 */
[----:B------:R-:W-:Y:S01]  /*6ea0*/  IMAD.MOV.U32 R7, RZ, RZ, R29 ;  /* 0x000000ffff077224 */ /* 0x000fe200078e001d */
[----:B------:R-:W3:Y:S04]  /*6eb0*/  LDL.LU R23, [R1+0x4cc] ;  /* 0x0004cc0001177983 */ /* 0x000ee80000300800 */
[----:B------:R0:W5:Y:S04]  /*6ec0*/  LDL.LU R29, [R1+0x4c8] ;  /* 0x0004c800011d7983 */ /* 0x0001680000300800 */
[----:B------:R2:W-:Y:S02]  /*6ed0*/  STL.64 [R1+0x488], R6 ;  /* 0x0004880601007387 */ /* 0x0005e40000100a00 */
[----:B--2---:R-:W-:-:S02]  /*6ee0*/  IMAD.MOV.U32 R6, RZ, RZ, R9 ;  /* 0x000000ffff067224 */ /* 0x004fc400078e0009 */
[----:B------:R-:W-:-:S05]  /*6ef0*/  IMAD.MOV.U32 R7, RZ, RZ, R8 ;  /* 0x000000ffff077224 */ /* 0x000fca00078e0008 */
[----:B------:R1:W-:Y:S04]  /*6f00*/  STL.64 [R1+0x4a0], R6 ;  /* 0x0004a00601007387 */ /* 0x0003e80000100a00 */
[----:B------:R-:W2:Y:S01]  /*6f10*/  LDL.LU.64 R8, [R1+0x318] ;  /* 0x0003180001087983 */ /* 0x000ea20000300a00 */
[----:B----4-:R-:W-:Y:S01]  /*6f20*/  HMMA.16816.F32 R16, R16, R10, R24 ;  /* 0x0000000a1010723c */ /* 0x010fe20000001818 */
[----:B-1----:R-:W-:Y:S02]  /*6f30*/  IMAD.MOV.U32 R6, RZ, RZ, R0 ;  /* 0x000000ffff067224 */ /* 0x002fe400078e0000 */
[----:B------:R-:W4:Y:S01]  /*6f40*/  LDL.LU R0, [R1+0x4c4] ;  /* 0x0004c40001007983 */ /* 0x000f220000300800 */
[----:B------:R-:W-:Y:S11]  /*6f50*/  IMAD.MOV.U32 R7, RZ, RZ, R3 ;  /* 0x000000ffff077224 */ /* 0x000ff600078e0003 */
[----:B------:R-:W-:Y:S08]  /*6f60*/  @!UPT UIADD3 URZ, URZ, URZ, URZ ;  /* 0x0000003f3f3ff290 */ /* 0x000ff0000fffe03f */
[----:B------:R-:W-:Y:S04]  /*6f70*/  STL.64 [R1+0x1b0], R16 ;  /* 0x0001b01001007387 */ /* 0x000fe80000100a00 */
[----:B------:R-:W-:Y:S04]  /*6f80*/  STL.64 [R1+0x1b8], R18 ;  /* 0x0001b81201007387 */ /* 0x000fe80000100a00 */
[----:B------:R-:W3:Y:S04]  /*6f90*/  LDL.LU R3, [R1+0x4c0] ;  /* 0x0004c00001037983 */ /* 0x000ee80000300800 */
[----:B------:R-:W-:Y:S04]  /*6fa0*/  STL.64 [R1+0x480], R10 ;  /* 0x0004800a01007387 */ /* 0x000fe80000100a00 */
[----:B--2---:R1:W-:Y:S04]  /*6fb0*/  STL.64 [R1+0x478], R8 ;  /* 0x0004780801007387 */ /* 0x0043e80000100a00 */
[----:B-1----:R-:W2:Y:S04]  /*6fc0*/  LDL.LU R8, [R1+0x2c0] ;  /* 0x0002c00001087983 */ /* 0x002ea80000300800 */
[----:B------:R-:W2:Y:S04]  /*6fd0*/  LDL.LU R9, [R1+0x2c4] ;  /* 0x0002c40001097983 */ /* 0x000ea80000300800 */
[----:B------:R-:W2:Y:S04]  /*6fe0*/  LDL.LU R10, [R1+0x2c8] ;  /* 0x0002c800010a7983 */ /* 0x000ea80000300800 */
[----:B------:R-:W2:Y:S04]  /*6ff0*/  LDL.LU R11, [R1+0x2cc] ;  /* 0x0002cc00010b7983 */ /* 0x000ea80000300800 */
[----:B--2---:R-:W-:Y:S04]  /*7000*/  STL.64 [R1+0x498], R10 ;  /* 0x0004980a01007387 */ /* 0x004fe80000100a00 */
[----:B------:R1:W-:Y:S04]  /*7010*/  STL.64 [R1+0x490], R8 ;  /* 0x0004900801007387 */ /* 0x0003e80000100a00 */
[----:B-1----:R-:W2:Y:S04]  /*7020*/  LDL.LU R8, [R1+0x2d0] ;  /* 0x0002d00001087983 */ /* 0x002ea80000300800 */
[----:B------:R-:W2:Y:S04]  /*7030*/  LDL.LU R9, [R1+0x2d4] ;  /* 0x0002d40001097983 */ /* 0x000ea80000300800 */
[----:B------:R-:W2:Y:S04]  /*7040*/  LDL.LU R10, [R1+0x2d8] ;  /* 0x0002d800010a7983 */ /* 0x000ea80000300800 */
[----:B------:R-:W2:Y:S04]  /*7050*/  LDL.LU R11, [R1+0x2dc] ;  /* 0x0002dc00010b7983 */ /* 0x000ea80000300800 */
[----:B--2---:R-:W-:Y:S04]  /*7060*/  STL.64 [R1+0x4b0], R10 ;  /* 0x0004b00a01007387 */ /* 0x004fe80000100a00 */
[----:B------:R1:W-:Y:S04]  /*7070*/  STL.64 [R1+0x4a8], R8 ;  /* 0x0004a80801007387 */ /* 0x0003e80000100a00 */
[----:B-1----:R-:W3:Y:S04]  /*7080*/  LDL.LU R8, [R1+0x2e0] ;  /* 0x0002e00001087983 */ /* 0x002ee80000300800 */
[----:B------:R-:W3:Y:S04]  /*7090*/  LDL.LU R9, [R1+0x2e4] ;  /* 0x0002e40001097983 */ /* 0x000ee80000300800 */
[----:B------:R-:W3:Y:S04]  /*70a0*/  LDL.LU R10, [R1+0x2e8] ;  /* 0x0002e800010a7983 */ /* 0x000ee80000300800 */
[----:B------:R-:W3:Y:S04]  /*70b0*/  LDL.LU R11, [R1+0x2ec] ;  /* 0x0002ec00010b7983 */ /* 0x000ee80000300800 */
[----:B------:R-:W2:Y:S04]  /*70c0*/  LDL.LU.64 R16, [R1+0x338] ;  /* 0x0003380001107983 */ /* 0x000ea80000300a00 */
[----:B------:R-:W2:Y:S04]  /*70d0*/  LDL.LU.64 R18, [R1+0x340] ;  /* 0x0003400001127983 */ /* 0x000ea80000300a00 */
[----:B--2---:R-:W-:Y:S04]  /*70e0*/  STL.64 [R1+0x438], R18 ;  /* 0x0004381201007387 */ /* 0x004fe80000100a00 */
[----:B------:R1:W-:Y:S04]  /*70f0*/  STL.64 [R1+0x430], R16 ;  /* 0x0004301001007387 */ /* 0x0003e80000100a00 */
[----:B-1----:R-:W2:Y:S01]  /*7100*/  LDL.LU.64 R16, [R1+0x330] ;  /* 0x0003300001107983 */ /* 0x002ea20000300a00 */
[----:B------:R-:W-:-:S02]  /*7110*/  IMAD.MOV.U32 R18, RZ, RZ, R2 ;  /* 0x000000ffff127224 */ /* 0x000fc400078e0002 */
[----:B------:R-:W-:Y:S01]  /*7120*/  IMAD.MOV.U32 R19, RZ, RZ, R28 ;  /* 0x000000ffff137224 */ /* 0x000fe200078e001c */
[----:B------:R-:W4:Y:S04]  /*7130*/  LDL.LU R2, [R1+0x4bc] ;  /* 0x0004bc0001027983 */ /* 0x000f280000300800 */
[----:B------:R-:W4:Y:S04]  /*7140*/  LDL.LU R28, [R1+0x4b8] ;  /* 0x0004b800011c7983 */ /* 0x000f280000300800 */
[----:B------:R-:W-:Y:S01]  /*7150*/  STL.64 [R1+0x468], R18 ;  /* 0x0004681201007387 */ /* 0x000fe20000100a00 */
[C---:B---3--:R-:W-:Y:S03]  /*7160*/  HMMA.16816.F32 R4, R20.reuse, R6, R8 ;  /* 0x000000061404723c */ /* 0x048fe60000001808 */
[----:B--2---:R1:W-:Y:S04]  /*7170*/  STL.64 [R1+0x460], R16 ;  /* 0x0004601001007387 */ /* 0x0043e80000100a00 */
[----:B-1----:R-:W2:Y:S04]  /*7180*/  LDL.LU R16, [R1+0x2b0] ;  /* 0x0002b00001107983 */ /* 0x002ea80000300800 */
[----:B------:R-:W2:Y:S04]  /*7190*/  LDL.LU R17, [R1+0x2b4] ;  /* 0x0002b40001117983 */ /* 0x000ea80000300800 */
[----:B------:R-:W2:Y:S04]  /*71a0*/  LDL.LU R18, [R1+0x2b8] ;  /* 0x0002b80001127983 */ /* 0x000ea80000300800 */
[----:B------:R-:W2:Y:S04]  /*71b0*/  LDL.LU R19, [R1+0x2bc] ;  /* 0x0002bc0001137983 */ /* 0x000ea80000300800 */
[----:B------:R-:W3:Y:S04]  /*71c0*/  LDL.LU.64 R26, [R1+0x350] ;  /* 0x00035000011a7983 */ /* 0x000ee80000300a00 */
[----:B---3--:R-:W-:Y:S04]  /*71d0*/  STL.64 [R1+0x420], R26 ;  /* 0x0004201a01007387 */ /* 0x008fe80000100a00 */
[----:B------:R-:W3:Y:S04]  /*71e0*/  LDL.LU.64 R10, [R1+0x4b0] ;  /* 0x0004b000010a7983 */ /* 0x000ee80000300a00 */
[----:B------:R-:W3:Y:S04]  /*71f0*/  LDL.LU.64 R8, [R1+0x4a8] ;  /* 0x0004a80001087983 */ /* 0x000ee80000300a00 */
[----:B------:R-:W-:Y:S04]  /*7200*/  STL.64 [R1+0xb0], R4 ;  /* 0x0000b00401007387 */ /* 0x000fe80000100a00 */
[----:B------:R1:W-:Y:S04]  /*7210*/  STL.64 [R1+0xb8], R6 ;  /* 0x0000b80601007387 */ /* 0x0003e80000100a00 */
[----:B-1----:R-:W3:Y:S02]  /*7220*/  LDL.LU.64 R6, [R1+0x4a0] ;  /* 0x0004a00001067983 */ /* 0x002ee40000300a00 */
[----:B---3--:R-:W-:Y:S02]  /*7230*/  HMMA.16816.F32 R4, R20, R6, R8 ;  /* 0x000000061404723c */ /* 0x008fe40000001808 */
[----:B------:R-:W3:Y:S04]  /*7240*/  LDL.LU.64 R10, [R1+0x498] ;  /* 0x00049800010a7983 */ /* 0x000ee80000300a00 */
[----:B------:R-:W3:Y:S11]  /*7250*/  LDL.LU.64 R8, [R1+0x490] ;  /* 0x0004900001087983 */ /* 0x000ef60000300a00 */
[----:B------:R-:W-:Y:S06]  /*7260*/  @!UPT UIADD3 URZ, URZ, URZ, URZ ;  /* 0x0000003f3f3ff290 */ /* 0x000fec000fffe03f */
[----:B------:R-:W-:Y:S04]  /*7270*/  STL.64 [R1+0xa0], R4 ;  /* 0x0000a00401007387 */ /* 0x000fe80000100a00 */
[----:B------:R1:W-:Y:S04]  /*7280*/  STL.64 [R1+0xa8], R6 ;  /* 0x0000a80601007387 */ /* 0x0003e80000100a00 */
[----:B-1----:R-:W3:Y:S04]  /*7290*/  LDL.LU.64 R6, [R1+0x488] ;  /* 0x0004880001067983 */ /* 0x002ee80000300a00 */
[----:B------:R-:W2:Y:S01]  /*72a0*/  LDL.LU.64 R24, [R1+0x348] ;  /* 0x0003480001187983 */ /* 0x000ea20000300a00 */
[----:B------:R-:W-:-:S02]  /*72b0*/  IMAD.MOV.U32 R26, RZ, RZ, R15 ;  /* 0x000000ffff1a7224 */ /* 0x000fc400078e000f */
[----:B------:R-:W-:-:S05]  /*72c0*/  IMAD.MOV.U32 R27, RZ, RZ, R14 ;  /* 0x000000ffff1b7224 */ /* 0x000fca00078e000e */
        /* <DEDUP_REMOVED lines=8> */
[----:B------:R-:W2:Y:S04]  /*7350*/  LDL.LU.64 R8, [R1+0x478] ;  /* 0x0004780001087983 */ /* 0x000ea80000300a00 */
[----:B------:R-:W-:Y:S04]  /*7360*/  STL.64 [R1+0x90], R4 ;  /* 0x0000900401007387 */ /* 0x000fe80000100a00 */
[----:B------:R1:W-:Y:S04]  /*7370*/  STL.64 [R1+0x98], R6 ;  /* 0x0000980601007387 */ /* 0x0003e80000100a00 */
[----:B-1----:R-:W2:Y:S01]  /*7380*/  LDL.LU.64 R6, [R1+0x470] ;  /* 0x0004700001067983 */ /* 0x002ea20000300a00 */
[----:B------:R-:W-:Y:S01]  /*7390*/  IMAD.MOV.U32 R15, RZ, RZ, c[0x0][0x18c] ;  /* 0x00006300ff0f7624 */ /* 0x000fe200078e00ff */
[----:B--2---:R-:W-:Y:S02]  /*73a0*/  HMMA.16816.F32 R4, R20, R6, R16 ;  /* 0x000000061404723c */ /* 0x004fe40000001810 */
[----:B------:R-:W2:Y:S04]  /*73b0*/  LDL.LU.64 R18, [R1+0x468] ;  /* 0x0004680001127983 */ /* 0x000ea80000300a00 */
[----:B------:R-:W2:Y:S11]  /*73c0*/  LDL.LU.64 R16, [R1+0x460] ;  /* 0x0004600001107983 */ /* 0x000eb60000300a00 */
[----:B------:R-:W-:Y:S06]  /*73d0*/  @!UPT UIADD3 URZ, URZ, URZ, URZ ;  /* 0x0000003f3f3ff290 */ /* 0x000fec000fffe03f */
[----:B------:R-:W-:Y:S04]  /*73e0*/  STL.64 [R1+0x80], R4 ;  /* 0x0000800401007387 */ /* 0x000fe80000100a00 */
[----:B------:R1:W-:Y:S04]  /*73f0*/  STL.64 [R1+0x88], R6 ;  /* 0x0000880601007387 */ /* 0x0003e80000100a00 */
[----:B-1----:R-:W3:Y:S04]  /*7400*/  LDL.LU.64 R6, [R1+0x458] ;  /* 0x0004580001067983 */ /* 0x002ee80000300a00 */
[----:B------:R-:W3:Y:S01]  /*7410*/  LDL.LU.64 R4, [R1+0x450] ;  /* 0x0004500001047983 */ /* 0x000ee20000300a00 */
[----:B------:R-:W-:-:S04]  /*7420*/  IMAD.SHL.U32 R15, R15, 0x20, RZ ;  /* 0x000000200f0f7824 */ /* 0x000fc800078e00ff */
[----:B------:R-:W-:-:S05]  /*7430*/  IMAD.WIDE R8, R15, 0x2, R8 ;  /* 0x000000020f087825 */ /* 0x000fca00078e0208 */
[----:B------:R-:W-:Y:S04]  /*7440*/  STL [R1+0x284], R8 ;  /* 0x0002840801007387 */ /* 0x000fe80000100800 */
[----:B------:R2:W-:Y:S02]  /*7450*/  STL [R1+0x280], R9 ;  /* 0x0002800901007387 */ /* 0x0005e40000100800 */
[C---:B--2---:R-:W-:Y:S02]  /*7460*/  IMAD.WIDE R8, R15.reuse, 0x2, R16 ;  /* 0x000000020f087825 */ /* 0x044fe400078e0210 */
[----:B------:R-:W-:Y:S02]  /*7470*/  HMMA.16816.F32 R16, R20, R18, R24 ;  /* 0x000000121410723c */ /* 0x000fe40000001818 */
[----:B---3--:R-:W-:-:S05]  /*7480*/  IMAD.WIDE R4, R15, 0x2, R4 ;  /* 0x000000020f047825 */ /* 0x008fca00078e0204 */
[----:B------:R-:W-:Y:S04]  /*7490*/  STL [R1+0x27c], R4 ;  /* 0x00027c0401007387 */ /* 0x000fe80000100800 */
[----:B------:R-:W-:Y:S04]  /*74a0*/  STL [R1+0x278], R5 ;  /* 0x0002780501007387 */ /* 0x000fe80000100800 */
[----:B------:R-:W2:Y:S04]  /*74b0*/  LDL.LU.64 R26, [R1+0x448] ;  /* 0x00044800011a7983 */ /* 0x000ea80000300a00 */
[----:B------:R-:W3:Y:S04]  /*74c0*/  LDL.LU.64 R24, [R1+0x440] ;  /* 0x0004400001187983 */ /* 0x000ee80000300a00 */
[----:B------:R-:W-:Y:S04]  /*74d0*/  STL.64 [R1+0x70], R16 ;  /* 0x0000701001007387 */ /* 0x000fe80000100a00 */
[----:B------:R1:W-:Y:S04]  /*74e0*/  STL.64 [R1+0x78], R18 ;  /* 0x0000781201007387 */ /* 0x0003e80000100a00 */
[----:B-1----:R-:W2:Y:S04]  /*74f0*/  LDL.LU.64 R18, [R1+0x438] ;  /* 0x0004380001127983 */ /* 0x002ea80000300a00 */
[----:B------:R-:W2:Y:S01]  /*7500*/  LDL.LU.64 R16, [R1+0x430] ;  /* 0x0004300001107983 */ /* 0x000ea20000300a00 */
[----:B------:R-:W-:-:S05]  /*7510*/  IMAD.WIDE R12, R15, 0x2, R12 ;  /* 0x000000020f0c7825 */ /* 0x000fca00078e020c */
[----:B------:R-:W-:Y:S04]  /*7520*/  STL [R1+0x274], R12 ;  /* 0x0002740c01007387 */ /* 0x000fe80000100800 */
[----:B------:R-:W-:Y:S04]  /*7530*/  STL [R1+0x270], R13 ;  /* 0x0002700d01007387 */ /* 0x000fe80000100800 */
[----:B------:R-:W-:Y:S04]  /*7540*/  STL [R1+0x25c], R8 ;  /* 0x00025c0801007387 */ /* 0x000fe80000100800 */
[----:B------:R-:W-:Y:S01]  /*7550*/  STL [R1+0x258], R9 ;  /* 0x0002580901007387 */ /* 0x000fe20000100800 */
[----:B--2---:R-:W-:-:S05]  /*7560*/  IMAD.WIDE R4, R15, 0x2, R16 ;  /* 0x000000020f047825 */ /* 0x004fca00078e0210 */
[----:B------:R1:W-:Y:S04]  /*7570*/  STL [R1+0x254], R4 ;  /* 0x0002540401007387 */ /* 0x0003e80000100800 */
[----:B------:R2:W-:Y:S04]  /*7580*/  STL [R1+0x250], R5 ;  /* 0x0002500501007387 */ /* 0x0005e80000100800 */
[----:B------:R0:W-:Y:S04]  /*7590*/  STL.64 [R1+0x428], R6 ;  /* 0x0004280601007387 */ /* 0x0001e80000100a00 */
[----:B-1----:R-:W4:Y:S04]  /*75a0*/  LDL.LU R4, [R1+0x290] ;  /* 0x0002900001047983 */ /* 0x002f280000300800 */
[----:B--2---:R-:W4:Y:S04]  /*75b0*/  LDL.LU R5, [R1+0x294] ;  /* 0x0002940001057983 */ /* 0x004f280000300800 */
[----:B0-----:R-:W4:Y:S04]  /*75c0*/  LDL.LU R6, [R1+0x298] ;  /* 0x0002980001067983 */ /* 0x001f280000300800 */
[----:B------:R-:W4:Y:S04]  /*75d0*/  LDL.LU R7, [R1+0x29c] ;  /* 0x00029c0001077983 */ /* 0x000f280000300800 */
[----:B------:R-:W2:Y:S01]  /*75e0*/  LDL.LU.64 R16, [R1+0x368] ;  /* 0x0003680001107983 */ /* 0x000ea20000300a00 */
[----:B---3--:R-:W-:-:S04]  /*75f0*/  IMAD.WIDE R8, R15, 0x2, R24 ;  /* 0x000000020f087825 */ /* 0x008fc800078e0218 */
[C---:B------:R-:W-:Y:S01]  /*7600*/  IMAD.WIDE R12, R15.reuse, 0x2, R18 ;  /* 0x000000020f0c7825 */ /* 0x040fe200078e0212 */
[----:B----4-:R-:W-:Y:S01]  /*7610*/  HMMA.16816.F32 R24, R20, R26, R4 ;  /* 0x0000001a1418723c */ /* 0x010fe20000001804 */
[----:B--2---:R0:W-:Y:S04]  /*7620*/  STL.64 [R1+0x400], R16 ;  /* 0x0004001001007387 */ /* 0x0041e80000100a00 */
[----:B0-----:R-:W2:Y:S04]  /*7630*/  LDL.LU R16, [R1+0x130] ;  /* 0x0001300001107983 */ /* 0x001ea80000300800 */
[----:B------:R-:W2:Y:S04]  /*7640*/  LDL.LU R17, [R1+0x134] ;  /* 0x0001340001117983 */ /* 0x000ea80000300800 */
[----:B------:R-:W2:Y:S04]  /*7650*/  LDL.LU R18, [R1+0x138] ;  /* 0x0001380001127983 */ /* 0x000ea80000300800 */
[----:B------:R-:W2:Y:S04]  /*7660*/  LDL.LU R19, [R1+0x13c] ;  /* 0x00013c0001137983 */ /* 0x000ea80000300800 */
[----:B------:R-:W2:Y:S04]  /*7670*/  LDL.LU.64 R6, [R1+0x428] ;  /* 0x0004280001067983 */ /* 0x000ea80000300a00 */
[----:B------:R-:W-:Y:S04]  /*7680*/  STL.64 [R1+0x60], R24 ;  /* 0x0000601801007387 */ /* 0x000fe80000100a00 */
[----:B------:R0:W-:Y:S04]  /*7690*/  STL.64 [R1+0x68], R26 ;  /* 0x0000681a01007387 */ /* 0x0001e80000100a00 */
[----:B0-----:R-:W3:Y:S04]  /*76a0*/  LDL.LU.64 R26, [R1+0x420] ;  /* 0x00042000011a7983 */ /* 0x001ee80000300a00 */
[----:B------:R-:W-:Y:S04]  /*76b0*/  STL [R1+0x5c], R12 ;  /* 0x00005c0c01007387 */ /* 0x000fe80000100800 */
[----:B------:R0:W-:Y:S04]  /*76c0*/  STL [R1+0x58], R13 ;  /* 0x0000580d01007387 */ /* 0x0001e80000100800 */
[----:B0-----:R-:W4:Y:S04]  /*76d0*/  LDL.LU.64 R12, [R1+0x358] ;  /* 0x00035800010c7983 */ /* 0x001f280000300a00 */
[----:B------:R-:W-:Y:S04]  /*76e0*/  STL [R1+0x54], R8 ;  /* 0x0000540801007387 */ /* 0x000fe80000100800 */
[----:B------:R-:W2:Y:S01]  /*76f0*/  LDL.LU.64 R24, [R1+0x370] ;  /* 0x0003700001187983 */ /* 0x000ea20000300a00 */
[----:B---3--:R-:W-:-:S03]  /*7700*/  IMAD.WIDE R4, R15, 0x2, R26 ;  /* 0x000000020f047825 */ /* 0x008fc600078e021a */
[----:B------:R-:W3:Y:S04]  /*7710*/  LDL.LU.64 R26, [R1+0x378] ;  /* 0x00037800011a7983 */ /* 0x000ee80000300a00 */
[----:B---3--:R0:W-:Y:S04]  /*7720*/  STL.64 [R1+0x3f0], R26 ;  /* 0x0003f01a01007387 */ /* 0x0081e80000100a00 */
[----:B--2---:R1:W-:Y:S01]  /*7730*/  STL.64 [R1+0x3e8], R24 ;  /* 0x0003e81801007387 */ /* 0x0043e20000100a00 */
[----:B0-----:R-:W-:Y:S02]  /*7740*/  IMAD.MOV.U32 R26, RZ, RZ, R3 ;  /* 0x000000ffff1a7224 */ /* 0x001fe400078e0003 */
[----:B-1----:R-:W-:-:S02]  /*7750*/  IMAD.MOV.U32 R24, RZ, RZ, R28 ;  /* 0x000000ffff187224 */ /* 0x002fc400078e001c */
[----:B------:R0:W5:Y:S01]  /*7760*/  LDL.LU R28, [R1+0x41c] ;  /* 0x00041c00011c7983 */ /* 0x0001620000300800 */
[----:B------:R-:W-:-:S03]  /*7770*/  IMAD.MOV.U32 R25, RZ, RZ, R2 ;  /* 0x000000ffff197224 */ /* 0x000fc600078e0002 */
[----:B------:R-:W2:Y:S04]  /*7780*/  LDL.LU R2, [R1+0x418] ;  /* 0x0004180001027983 */ /* 0x000ea80000300800 */
[----:B------:R-:W2:Y:S01]  /*7790*/  LDL.LU R3, [R1+0x414] ;  /* 0x0004140001037983 */ /* 0x000ea20000300800 */
[----:B------:R-:W-:-:S03]  /*77a0*/  IMAD.MOV.U32 R27, RZ, RZ, R0 ;  /* 0x000000ffff1b7224 */ /* 0x000fc600078e0000 */
[----:B------:R0:W5:Y:S04]  /*77b0*/  LDL.LU R0, [R1+0x410] ;  /* 0x0004100001007983 */ /* 0x0001680000300800 */
[----:B------:R-:W-:Y:S04]  /*77c0*/  STL [R1+0x50], R9 ;  /* 0x0000500901007387 */ /* 0x000fe80000100800 */
[----:B------:R-:W-:Y:S04]  /*77d0*/  STL [R1+0x4c], R4 ;  /* 0x00004c0401007387 */ /* 0x000fe80000100800 */
[----:B------:R1:W-:Y:S04]  /*77e0*/  STL [R1+0x48], R5 ;  /* 0x0000480501007387 */ /* 0x0003e80000100800 */
[----:B-1----:R-:W3:Y:S01]  /*77f0*/  LDL.LU.64 R4, [R1+0x360] ;  /* 0x0003600001047983 */ /* 0x002ee20000300a00 */
[----:B------:R-:W-:Y:S01]  /*7800*/  HMMA.16816.F32 R16, R20, R6, R16 ;  /* 0x000000061410723c */ /* 0x000fe20000001810 */
[----:B--2---:R-:W-:-:S02]  /*7810*/  IMAD.WIDE R8, R15, 0x2, R2 ;  /* 0x000000020f087825 */ /* 0x004fc400078e0202 */
[----:B------:R-:W2:Y:S02]  /*7820*/  LDL.LU.64 R2, [R1+0x408] ;  /* 0x0004080001027983 */ /* 0x000ea40000300a00 */
[C---:B----4-:R-:W-:Y:S11]  /*7830*/  IMAD.WIDE R12, R15.reuse, 0x2, R12 ;  /* 0x000000020f0c7825 */ /* 0x050ff600078e020c */
[----:B------:R-:W-:Y:S07]  /*7840*/  @!UPT UIADD3 URZ, URZ, URZ, URZ ;  /* 0x0000003f3f3ff290 */ /* 0x000fee000fffe03f */
[----:B------:R1:W-:Y:S04]  /*7850*/  STL.64 [R1+0x130], R16 ;  /* 0x0001301001007387 */ /* 0x0003e80000100a00 */
[----:B------:R-:W-:Y:S04]  /*7860*/  STL.64 [R1+0x138], R18 ;  /* 0x0001381201007387 */ /* 0x000fe80000100a00 */
[----:B-1----:R-:W4:Y:S04]  /*7870*/  LDL.LU.64 R16, [R1+0x400] ;  /* 0x0004000001107983 */ /* 0x002f280000300a00 */
[----:B------:R-:W-:Y:S04]  /*7880*/  STL [R1+0x44], R12 ;  /* 0x0000440c01007387 */ /* 0x000fe80000100800 */
[----:B------:R-:W-:Y:S04]  /*7890*/  STL [R1+0x40], R13 ;  /* 0x0000400d01007387 */ /* 0x000fe80000100800 */
[----:B------:R-:W4:Y:S04]  /*78a0*/  LDL.LU R14, [R1+0x380] ;  /* 0x00038000010e7983 */ /* 0x000f280000300800 */
[----:B------:R-:W-:Y:S04]  /*78b0*/  STL [R1+0x3c], R8 ;  /* 0x00003c0801007387 */ /* 0x000fe80000100800 */
[----:B------:R2:W-:Y:S02]  /*78c0*/  STL [R1+0x38], R9 ;  /* 0x0000380901007387 */ /* 0x0005e40000100800 */
[----:B--2---:R-:W-:-:S02]  /*78d0*/  IMAD.WIDE R8, R15, 0x2, R2 ;  /* 0x000000020f087825 */ /* 0x004fc400078e0202 */
[----:B------:R-:W2:Y:S01]  /*78e0*/  LDL.LU.64 R2, [R1+0x3f8] ;  /* 0x0003f80001027983 */ /* 0x000ea20000300a00 */
[----:B------:R-:W-:Y:S01]  /*78f0*/  HMMA.16816.F32 R20, R20, R10, R24 ;  /* 0x0000000a1414723c */ /* 0x000fe20000001818 */
[----:B---3--:R-:W-:-:S05]  /*7900*/  IMAD.WIDE R4, R15, 0x2, R4 ;  /* 0x000000020f047825 */ /* 0x008fca00078e0204 */
[----:B------:R-:W-:Y:S04]  /*7910*/  STL [R1+0x34], R4 ;  /* 0x0000340401007387 */ /* 0x000fe80000100800 */
[----:B------:R2:W-:Y:S04]  /*7920*/  STL [R1+0x30], R5 ;  /* 0x0000300501007387 */ /* 0x0005e80000100800 */
[----:B------:R-:W3:Y:S04]  /*7930*/  LDL.LU.64 R26, [R1+0x3f0] ;  /* 0x0003f000011a7983 */ /* 0x000ee80000300a00 */
[----:B------:R-:W3:Y:S05]  /*7940*/  LDL.LU.64 R24, [R1+0x3e8] ;  /* 0x0003e80001187983 */ /* 0x000eea0000300a00 */
[----:B------:R-:W-:Y:S04]  /*7950*/  STL.64 [R1+0x1a0], R20 ;  /* 0x0001a01401007387 */ /* 0x000fe80000100a00 */
[----:B------:R-:W-:Y:S01]  /*7960*/  STL.64 [R1+0x1a8], R22 ;  /* 0x0001a81601007387 */ /* 0x000fe20000100a00 */
[----:B--2---:R-:W-:-:S03]  /*7970*/  IMAD.WIDE R4, R15, 0x2, R2 ;  /* 0x000000020f047825 */ /* 0x004fc600078e0202 */
[----:B------:R-:W2:Y:S01]  /*7980*/  LDL.LU.64 R2, [R1+0x3e0] ;  /* 0x0003e00001027983 */ /* 0x000ea20000300a00 */
[----:B----4-:R-:W-:Y:S01]  /*7990*/  IADD3 R14, R14, -0x1, RZ ;  /* 0xffffffff0e0e7810 */ /* 0x010fe20007ffe0ff */
[----:B------:R-:W-:-:S03]  /*79a0*/  IMAD.MOV.U32 R12, RZ, RZ, c[0x0][0x188] ;  /* 0x00006200ff0c7624 */ /* 0x000fc600078e00ff */
[----:B------:R-:W-:Y:S01]  /*79b0*/  ISETP.NE.U32.AND P0, PT, R14, RZ, PT ;  /* 0x000000ff0e00720c */ /* 0x000fe20003f05070 */
[C---:B------:R-:W-:Y:S01]  /*79c0*/  IMAD.WIDE R6, R15.reuse, 0x2, R16 ;  /* 0x000000020f067825 */ /* 0x040fe200078e0210 */
[----:B------:R-:W-:Y:S03]  /*79d0*/  STL [R1+0x2c], R8 ;  /* 0x00002c0801007387 */ /* 0x000fe60000100800 */
[----:B------:R-:W-:Y:S01]  /*79e0*/  IMAD.SHL.U32 R12, R12, 0x20, RZ ;  /* 0x000000200c0c7824 */ /* 0x000fe200078e00ff */
[----:B------:R-:W-:Y:S01]  /*79f0*/  STL [R1+0x28], R9 ;  /* 0x0000280901007387 */ /* 0x000fe20000100800 */
[----:B------:R-:W-:Y:S02]  /*7a00*/  IMAD.MOV.U32 R17, RZ, RZ, R4 ;  /* 0x000000ffff117224 */ /* 0x000fe400078e0004 */
[----:B------:R-:W-:Y:S01]  /*7a10*/  IMAD.MOV.U32 R16, RZ, RZ, R5 ;  /* 0x000000ffff107224 */ /* 0x000fe200078e0005 */
[----:B------:R-:W-:Y:S01]  /*7a20*/  STL [R1+0x24], R6 ;  /* 0x0000240601007387 */ /* 0x000fe20000100800 */
[----:B---3--:R-:W-:Y:S01]  /*7a30*/  IMAD.WIDE R4, R15, 0x2, R26 ;  /* 0x000000020f047825 */ /* 0x008fe200078e021a */
[----:B------:R-:W-:-:S02]  /*7a40*/  UIADD3 UR4, UR4, -0x20, URZ ;  /* 0xffffffe004047890 */ /* 0x000fc4000fffe03f */
[----:B------:R1:W-:Y:S01]  /*7a50*/  STL [R1+0x20], R7 ;  /* 0x0000200701007387 */ /* 0x0003e20000100800 */
[----:B------:R-:W-:Y:S02]  /*7a60*/  IMAD.MOV.U32 R13, RZ, RZ, R4 ;  /* 0x000000ffff0d7224 */ /* 0x000fe400078e0004 */
[----:B------:R-:W-:Y:S01]  /*7a70*/  IMAD.MOV.U32 R18, RZ, RZ, R19 ;  /* 0x000000ffff127224 */ /* 0x000fe200078e0013 */
[----:B------:R3:W-:Y:S01]  /*7a80*/  STL [R1+0x380], R14 ;  /* 0x0003800e01007387 */ /* 0x0007e20000100800 */
[----:B------:R-:W-:Y:S02]  /*7a90*/  IMAD.MOV.U32 R10, RZ, RZ, R23 ;  /* 0x000000ffff0a7224 */ /* 0x000fe400078e0017 */
[----:B-1----:R-:W-:-:S04]  /*7aa0*/  IMAD.WIDE R6, R15, 0x2, R24 ;  /* 0x000000020f067825 */ /* 0x002fc800078e0218 */
[----:B------:R-:W-:Y:S02]  /*7ab0*/  IMAD.MOV.U32 R15, RZ, RZ, R6 ;  /* 0x000000ffff0f7224 */ /* 0x000fe400078e0006 */
[----:B---3--:R-:W-:Y:S02]  /*7ac0*/  IMAD.MOV.U32 R14, RZ, RZ, R7 ;  /* 0x000000ffff0e7224 */ /* 0x008fe400078e0007 */
[----:B--2---:R-:W-:-:S04]  /*7ad0*/  IMAD.WIDE R2, R12, 0x2, R2 ;  /* 0x000000020c027825 */ /* 0x004fc800078e0202 */
[----:B------:R-:W-:Y:S02]  /*7ae0*/  IMAD.MOV.U32 R4, RZ, RZ, R2 ;  /* 0x000000ffff047224 */ /* 0x000fe400078e0002 */
[----:B------:R-:W-:Y:S02]  /*7af0*/  IMAD.MOV.U32 R12, RZ, RZ, R5 ;  /* 0x000000ffff0c7224 */ /* 0x000fe400078e0005 */
[----:B------:R-:W-:Y:S01]  /*7b00*/  IMAD.MOV.U32 R2, RZ, RZ, R3 ;  /* 0x000000ffff027224 */ /* 0x000fe200078e0003 */
[----:B0-----:R-:W-:Y:S01]  /*7b10*/  @!P0 CALL.REL.NOINC `(.L_x_2) ;  /* 0x0000001000008944 */ /* 0x001fe20003c00000 */
[----:B------:R-:W-:Y:S05]  /*7b20*/  BRA `(.L_x_3) ;  /* 0xffffaef000007947 */ /* 0x000fea000383ffff */
.L_x_2:
[----:B-----5:R-:W2:Y:S04]  /*7b30*/  LDL.LU R0, [R1+0x10c] ;  /* 0x00010c0001007983 */ /* 0x020ea80000300800 */
[----:B--2---:R0:W-:Y:S04]  /*7b40*/  STL [R1+0x46c], R0 ;  /* 0x00046c0001007387 */ /* 0x0041e80000100800 */
[----:B0-----:R-:W2:Y:S04]  /*7b50*/  LDL.LU R0, [R1+0x18c] ;  /* 0x00018c0001007983 */ /* 0x001ea80000300800 */
        /* <DEDUP_REMOVED lines=31> */
[----:B------:R-:W2:Y:S01]  /*7d50*/  LDL.LU R28, [R1+0xcc] ;  /* 0x0000cc00011c7983 */ /* 0x000ea20000300800 */
[----:B0-----:R-:W-:-:S03]  /*7d60*/  IMAD.MOV.U32 R0, RZ, RZ, R18 ;  /* 0x000000ffff007224 */ /* 0x001fc600078e0012 */
        /* <DEDUP_REMOVED lines=35> */
[----:B------:R-:W2:Y:S04]  /*7fa0*/  LDL.LU R29, [R1+0xdc] ;  /* 0x0000dc00011d7983 */ /* 0x000ea80000300800 */
        /* <DEDUP_REMOVED lines=13> */
[----:B------:R-:W2:Y:S01]  /*8080*/  LDL.LU R9, [R1+0x104] ;  /* 0x0001040001097983 */ /* 0x000ea20000300800 */
[----:B0-----:R-:W-:-:S03]  /*8090*/  IMAD.MOV.U32 R28, RZ, RZ, R10 ;  /* 0x000000ffff1c7224 */ /* 0x001fc600078e000a */
[----:B------:R-:W2:Y:S04]  /*80a0*/  LDL.LU R20, [R1+0xc4] ;  /* 0x0000c40001147983 */ /* 0x000ea80000300800 */
[----:B------:R-:W2:Y:S04]  /*80b0*/  LDL.LU R21, [R1+0xd4] ;  /* 0x0000d40001157983 */ /* 0x000ea80000300800 */
[----:B------:R-:W2:Y:S04]  /*80c0*/  LDL.LU R22, [R1+0xe4] ;  /* 0x0000e40001167983 */ /* 0x000ea80000300800 */
[----:B------:R-:W2:Y:S04]  /*80d0*/  LDL.LU R23, [R1+0xf4] ;  /* 0x0000f40001177983 */ /* 0x000ea80000300800 */
[----:B------:R-:W2:Y:S01]  /*80e0*/  LDL.LU R10, [R1+0x1b0] ;  /* 0x0001b000010a7983 */ /* 0x000ea20000300800 */
[----:B------:R-:W-:-:S03]  /*80f0*/  F2FP.PACK_AB R0, R28, R0 ;  /* 0x000000001c00723e */ /* 0x000fc600000000ff */
        /* <DEDUP_REMOVED lines=8> */
[----:B------:R0:W-:Y:S04]  /*8180*/  STL [R1+0x28c], R0 ;  /* 0x00028c0001007387 */ /* 0x0001e80000100800 */
[----:B0-----:R-:W2:Y:S02]  /*8190*/  LDL.LU R0, [R1+0x4ec] ;  /* 0x0004ec0001007983 */ /* 0x001ea40000300800 */
[----:B--2---:R-:W-:-:S02]  /*81a0*/  F2FP.PACK_AB R0, R28, R0 ;  /* 0x000000001c00723e */ /* 0x004fc400000000ff */
        /* <DEDUP_REMOVED lines=65> */
[----:B------:R3:W-:Y:S01]  /*85c0*/  STL [R1+0x58], R0 ;  /* 0x0000580001007387 */ /* 0x0007e20000100800 */
[----:B------:R-:W-:Y:S02]  /*85d0*/  F2FP.PACK_AB R3, R3, R5 ;  /* 0x000000050303723e */ /* 0x000fe400000000ff */
[----:B---3--:R-:W-:Y:S02]  /*85e0*/  F2FP.PACK_AB R0, R4, R2 ;  /* 0x000000020400723e */ /* 0x008fe400000000ff */
[----:B----4-:R-:W-:Y:S02]  /*85f0*/  F2FP.PACK_AB R4, R17, R15 ;  /* 0x0000000f1104723e */ /* 0x010fe400000000ff */
[----:B------:R-:W-:-:S02]  /*8600*/  F2FP.PACK_AB R2, R13, R16 ;  /* 0x000000100d02723e */ /* 0x000fc400000000ff */
[----:B--2---:R-:W-:-:S05]  /*8610*/  F2FP.PACK_AB R28, R28, R29 ;  /* 0x0000001d1c1c723e */ /* 0x004fca00000000ff */
[----:B------:R-:W-:Y:S04]  /*8620*/  STL [R1+0x54], R28 ;  /* 0x0000541c01007387 */ /* 0x000fe80000100800 */
[----:B------:R0:W-:Y:S04]  /*8630*/  STL [R1+0x50], R0 ;  /* 0x0000500001007387 */ /* 0x0001e80000100800 */
[----:B------:R-:W-:Y:S01]  /*8640*/  STL [R1+0x4c], R4 ;  /* 0x00004c0401007387 */ /* 0x000fe20000100800 */
[----:B0-----:R-:W-:-:S03]  /*8650*/  F2FP.PACK_AB R0, R14, R12 ;  /* 0x0000000c0e00723e */ /* 0x001fc600000000ff */
[----:B------:R0:W-:Y:S04]  /*8660*/  STL [R1+0x48], R2 ;  /* 0x0000480201007387 */ /* 0x0001e80000100800 */
[----:B------:R1:W-:Y:S04]  /*8670*/  STL [R1+0x44], R0 ;  /* 0x0000440001007387 */ /* 0x0003e80000100800 */
[----:B------:R2:W-:Y:S01]  /*8680*/  STL [R1+0x40], R3 ;  /* 0x0000400301007387 */ /* 0x0005e20000100800 */
[----:B0-----:R-:W-:Y:S02]  /*8690*/  F2FP.PACK_AB R2, R6, R7 ;  /* 0x000000070602723e */ /* 0x001fe400000000ff */
[----:B-1----:R-:W-:-:S03]  /*86a0*/  F2FP.PACK_AB R0, R8, R9 ;  /* 0x000000090800723e */ /* 0x002fc600000000ff */
[----:B------:R0:W-:Y:S01]  /*86b0*/  STL [R1+0x3c], R2 ;  /* 0x00003c0201007387 */ /* 0x0001e20000100800 */
[----:B--2---:R-:W-:-:S03]  /*86c0*/  F2FP.PACK_AB R3, R20, R21 ;  /* 0x000000151403723e */ /* 0x004fc600000000ff */
[----:B------:R1:W-:Y:S04]  /*86d0*/  STL [R1+0x38], R0 ;  /* 0x0000380001007387 */ /* 0x0003e80000100800 */
[----:B------:R2:W-:Y:S01]  /*86e0*/  STL [R1+0x34], R3 ;  /* 0x0000340301007387 */ /* 0x0005e20000100800 */
[----:B0-----:R-:W-:Y:S02]  /*86f0*/  F2FP.PACK_AB R2, R22, R23 ;  /* 0x000000171602723e */ /* 0x001fe400000000ff */
[----:B-1----:R-:W-:-:S03]  /*8700*/  F2FP.PACK_AB R0, R10, R11 ;  /* 0x0000000b0a00723e */ /* 0x002fc600000000ff */
[----:B------:R0:W-:Y:S01]  /*8710*/  STL [R1+0x30], R2 ;  /* 0x0000300201007387 */ /* 0x0001e20000100800 */
[----:B--2---:R-:W-:-:S03]  /*8720*/  F2FP.PACK_AB R3, R18, R19 ;  /* 0x000000131203723e */ /* 0x004fc600000000ff */
[----:B------:R1:W-:Y:S04]  /*8730*/  STL [R1+0x2c], R0 ;  /* 0x00002c0001007387 */ /* 0x0003e80000100800 */
[----:B------:R-:W-:Y:S04]  /*8740*/  STL [R1+0x28], R3 ;  /* 0x0000280301007387 */ /* 0x000fe80000100800 */
[----:B------:R-:W2:Y:S01]  /*8750*/  LDL.LU R23, [R1+0x1d4] ;  /* 0x0001d40001177983 */ /* 0x000ea20000300800 */
[----:B0-----:R-:W-:Y:S02]  /*8760*/  F2FP.PACK_AB R2, R24, R25 ;  /* 0x000000191802723e */ /* 0x001fe400000000ff */
[----:B-1----:R-:W-:-:S03]  /*8770*/  F2FP.PACK_AB R0, R26, R27 ;  /* 0x0000001b1a00723e */ /* 0x002fc600000000ff */
[----:B------:R-:W-:Y:S04]  /*8780*/  STL [R1+0x24], R2 ;  /* 0x0000240201007387 */ /* 0x000fe80000100800 */
[----:B--2---:R0:W-:Y:S04]  /*8790*/  STL [R1+0x428], R23 ;  /* 0x0004281701007387 */ /* 0x0041e80000100800 */
[----:B------:R-:W-:Y:S04]  /*87a0*/  STL [R1+0x20], R0 ;  /* 0x0000200001007387 */ /* 0x000fe80000100800 */
        /* <DEDUP_REMOVED lines=15> */
[----:B------:R-:W3:Y:S04]  /*88a0*/  LDL.LU R22, [R1+0x164] ;  /* 0x0001640001167983 */ /* 0x000ee80000300800 */
[----:B---3--:R0:W-:Y:S04]  /*88b0*/  STL [R1+0x424], R22 ;  /* 0x0004241601007387 */ /* 0x0081e80000100800 */
[----:B0-----:R-:W3:Y:S04]  /*88c0*/  LDL.LU R22, [R1+0x1c4] ;  /* 0x0001c40001167983 */ /* 0x001ee80000300800 */
        /* <DEDUP_REMOVED lines=15> */
[----:B0-----:R-:W2:Y:S04]  /*89c0*/  LDL.LU R22, [R1+0x1cc] ;  /* 0x0001cc0001167983 */ /* 0x001ea80000300800 */
[----:B------:R-:W3:Y:S04]  /*89d0*/  LDL.LU R21, [R1+0x154] ;  /* 0x0001540001157983 */ /* 0x000ee80000300800 */
[----:B---3--:R0:W-:Y:S04]  /*89e0*/  STL [R1+0x420], R21 ;  /* 0x0004201501007387 */ /* 0x0081e80000100800 */
[----:B0-----:R-:W3:Y:S04]  /*89f0*/  LDL.LU R21, [R1+0x194] ;  /* 0x0001940001157983 */ /* 0x001ee80000300800 */
[----:B------:R-:W4:Y:S04]  /*8a00*/  LDL.LU R20, [R1+0x124] ;  /* 0x0001240001147983 */ /* 0x000f280000300800 */
[----:B----4-:R0:W-:Y:S04]  /*8a10*/  STL [R1+0x41c], R20 ;  /* 0x00041c1401007387 */ /* 0x0101e80000100800 */
[----:B0-----:R-:W4:Y:S04]  /*8a20*/  LDL.LU R20, [R1+0x174] ;  /* 0x0001740001147983 */ /* 0x001f280000300800 */
[----:B------:R-:W2:Y:S04]  /*8a30*/  LDL.LU R19, [R1+0x1d0] ;  /* 0x0001d00001137983 */ /* 0x000ea80000300800 */
[----:B--2---:R0:W-:Y:S04]  /*8a40*/  STL [R1+0x418], R19 ;  /* 0x0004181301007387 */ /* 0x0041e80000100800 */
[----:B0-----:R-:W2:Y:S04]  /*8a50*/  LDL.LU R19, [R1+0x114] ;  /* 0x0001140001137983 */ /* 0x001ea80000300800 */
        /* <DEDUP_REMOVED lines=42> */
[----:B------:R-:W2:Y:S01]  /*8d00*/  LDL.LU R0, [R1+0x244] ;  /* 0x0002440001007983 */ /* 0x000ea20000300800 */
[----:B------:R-:W-:-:S03]  /*8d10*/  F2FP.PACK_AB R23, R22, R23 ;  /* 0x000000171617723e */ /* 0x000fc600000000ff */
[----:B--2---:R0:W-:Y:S04]  /*8d20*/  STL [R1+0x3dc], R0 ;  /* 0x0003dc0001007387 */ /* 0x0041e80000100800 */
[----:B0-----:R-:W2:Y:S04]  /*8d30*/  LDL.LU R0, [R1+0x224] ;  /* 0x0002240001007983 */ /* 0x001ea80000300800 */
        /* <DEDUP_REMOVED lines=38> */
[----:B------:R0:W-:Y:S04]  /*8fa0*/  STL [R1], R23 ;  /* 0x0000001701007387 */ /* 0x0001e80000100800 */
[----:B0-----:R-:W2:Y:S02]  /*8fb0*/  LDL.LU R23, [R1+0x428] ;  /* 0x0004280001177983 */ /* 0x001ea40000300800 */
[----:B--2---:R-:W-:-:S02]  /*8fc0*/  F2FP.PACK_AB R23, R22, R23 ;  /* 0x000000171617723e */ /* 0x004fc400000000ff */
[----:B------:R-:W3:Y:S02]  /*8fd0*/  LDL.LU R22, [R1+0x424] ;  /* 0x0004240001167983 */ /* 0x000ee40000300800 */
[----:B---3--:R-:W-:Y:S02]  /*8fe0*/  F2FP.PACK_AB R22, R21, R22 ;  /* 0x000000161516723e */ /* 0x008fe400000000ff */
[----:B------:R-:W4:Y:S02]  /*8ff0*/  LDL.LU R21, [R1+0x420] ;  /* 0x0004200001157983 */ /* 0x000f240000300800 */
[----:B----4-:R-:W-:Y:S02]  /*9000*/  F2FP.PACK_AB R21, R20, R21 ;  /* 0x000000151415723e */ /* 0x010fe400000000ff */
[----:B------:R-:W2:Y:S02]  /*9010*/  LDL.LU R20, [R1+0x41c] ;  /* 0x00041c0001147983 */ /* 0x000ea40000300800 */
[----:B--2---:R-:W-:-:S02]  /*9020*/  F2FP.PACK_AB R20, R19, R20 ;  /* 0x000000141314723e */ /* 0x004fc400000000ff */
[----:B------:R-:W2:Y:S02]  /*9030*/  LDL.LU R19, [R1+0x418] ;  /* 0x0004180001137983 */ /* 0x000ea40000300800 */
[----:B--2---:R-:W-:Y:S02]  /*9040*/  F2FP.PACK_AB R19, R18, R19 ;  /* 0x000000131213723e */ /* 0x004fe400000000ff */
[----:B------:R-:W2:Y:S02]  /*9050*/  LDL.LU R18, [R1+0x414] ;  /* 0x0004140001127983 */ /* 0x000ea40000300800 */
[----:B--2---:R-:W-:Y:S02]  /*9060*/  F2FP.PACK_AB R18, R17, R18 ;  /* 0x000000121112723e */ /* 0x004fe400000000ff */
        /* <DEDUP_REMOVED lines=26> */
[----:B------:R-:W2:Y:S01]  /*9210*/  LDL.LU R0, [R1+0x3dc] ;  /* 0x0003dc0001007983 */ /* 0x000ea20000300800 */
[----:B------:R-:W-:Y:S02]  /*9220*/  F2FP.PACK_AB R27, R28, R27 ;  /* 0x0000001b1c1b723e */ /* 0x000fe400000000ff */
[----:B------:R-:W-:Y:S02]  /*9230*/  F2FP.PACK_AB R26, R29, R26 ;  /* 0x0000001a1d1a723e */ /* 0x000fe400000000ff */
[----:B------:R-:W-:Y:S02]  /*9240*/  F2FP.PACK_AB R25, R2, R25 ;  /* 0x000000190219723e */ /* 0x000fe400000000ff */
[----:B------:R-:W-:Y:S02]  /*9250*/  F2FP.PACK_AB R24, R3, R24 ;  /* 0x000000180318723e */ /* 0x000fe400000000ff */
[----:B--2---:R-:W-:Y:S02]  /*9260*/  F2FP.PACK_AB R4, R0, R4 ;  /* 0x000000040004723e */ /* 0x004fe400000000ff */
.L_x_1:
[----:B------:R-:W1:Y:S04]  /*9270*/  S2R R29, SR_TID.X ;  /* 0x00000000001d7919 */ /* 0x000e680000002100 */
[----:B------:R-:W2:Y:S01]  /*9280*/  LDL.LU R3, [R1+0x38c] ;  /* 0x00038c0001037983 */ /* 0x000ea20000300800 */
[----:B01----:R-:W-:-:S02]  /*9290*/  IMAD.SHL.U32 R0, R29, 0x20, RZ ;  /* 0x000000201d007824 */ /* 0x003fc400078e00ff */
[C---:B------:R-:W-:Y:S02]  /*92a0*/  IMAD.SHL.U32 R2, R29.reuse, 0x4, RZ ;  /* 0x000000041d027824 */ /* 0x040fe400078e00ff */
[----:B------:R-:W-:Y:S01]  /*92b0*/  IMAD.SHL.U32 R28, R29, 0x1000, RZ ;  /* 0x000010001d1c7824 */ /* 0x000fe200078e00ff */
[----:B------:R-:W-:-:S04]  /*92c0*/  LOP3.LUT R0, R0, 0x60, RZ, 0xc0, !PT ;  /* 0x0000006000007812 */ /* 0x000fc800078ec0ff */
[----:B------:R-:W-:Y:S02]  /*92d0*/  LOP3.LUT R0, R0, 0x70, R2, 0x78, !PT ;  /* 0x0000007000007812 */ /* 0x000fe400078e7802 */
[----:B------:R-:W3:Y:S01]  /*92e0*/  LDL.LU R2, [R1+0x384] ;  /* 0x0003840001027983 */ /* 0x000ee20000300800 */
[----:B------:R-:W-:-:S03]  /*92f0*/  LOP3.LUT R28, R28, 0x18000, RZ, 0xc0, !PT ;  /* 0x000180001c1c7812 */ /* 0x000fc600078ec0ff */
[----:B------:R-:W-:Y:S01]  /*9300*/  BAR.SYNC.DEFER_BLOCKING 0x0 ;  /* 0x0000000000007b1d */ /* 0x000fe20000010000 */
[----:B--2---:R-:W-:-:S04]  /*9310*/  LOP3.LUT R3, R3, 0x6000, RZ, 0xc0, !PT ;  /* 0x0000600003037812 */ /* 0x004fc800078ec0ff */
[----:B------:R-:W-:Y:S02]  /*9320*/  IADD3 R0, R0, R28, R3 ;  /* 0x0000001c00007210 */ /* 0x000fe40007ffe003 */
[----:B---3--:R-:W-:-:S05]  /*9330*/  LOP3.LUT R2, R2, 0x300, RZ, 0xc0, !PT ;  /* 0x0000030002027812 */ /* 0x008fca00078ec0ff */
[----:B------:R-:W-:-:S05]  /*9340*/  IMAD.IADD R0, R2, 0x1, R0 ;  /* 0x0000000102007824 */ /* 0x000fca00078e0200 */
[----:B------:R0:W-:Y:S04]  /*9350*/  STS.128 [R0], R24 ;  /* 0x0000001800007388 */ /* 0x0001e80000000c00 */
        /* <DEDUP_REMOVED lines=22> */
[----:B------:R-:W-:Y:S04]  /*94c0*/  STS.128 [R0+0x1000], R4 ;  /* 0x0010000400007388 */ /* 0x000fe80000000c00 */
[----:B------:R-:W-:Y:S04]  /*94d0*/  STS.128 [R0+0x80], R8 ;  /* 0x0000800800007388 */ /* 0x000fe80000000c00 */
[----:B---3--:R-:W-:Y:S04]  /*94e0*/  STL.64 [R1+0x470], R26 ;  /* 0x0004701a01007387 */ /* 0x008fe80000100a00 */
[----:B--2---:R0:W-:Y:S04]  /*94f0*/  STL.64 [R1+0x468], R24 ;  /* 0x0004681801007387 */ /* 0x0041e80000100a00 */
[----:B0-----:R-:W2:Y:S04]  /*9500*/  LDL.LU R24, [R1] ;  /* 0x0000000001187983 */ /* 0x001ea80000300800 */
[----:B------:R-:W2:Y:S04]  /*9510*/  LDL.LU R25, [R1+0x4] ;  /* 0x0000040001197983 */ /* 0x000ea80000300800 */
[----:B------:R-:W2:Y:S04]  /*9520*/  LDL.LU R26, [R1+0x8] ;  /* 0x00000800011a7983 */ /* 0x000ea80000300800 */
[----:B------:R-:W2:Y:S04]  /*9530*/  LDL.LU R27, [R1+0xc] ;  /* 0x00000c00011b7983 */ /* 0x000ea80000300800 */
[----:B------:R-:W3:Y:S04]  /*9540*/  LDL.LU R4, [R1+0x270] ;  /* 0x0002700001047983 */ /* 0x000ee80000300800 */
[----:B------:R-:W3:Y:S04]  /*9550*/  LDL.LU R5, [R1+0x274] ;  /* 0x0002740001057983 */ /* 0x000ee80000300800 */
[----:B------:R-:W3:Y:S04]  /*9560*/  LDL.LU R6, [R1+0x278] ;  /* 0x0002780001067983 */ /* 0x000ee80000300800 */
[----:B------:R-:W3:Y:S04]  /*9570*/  LDL.LU R7, [R1+0x27c] ;  /* 0x00027c0001077983 */ /* 0x000ee80000300800 */
[----:B------:R-:W4:Y:S04]  /*9580*/  LDL.LU R8, [R1+0x250] ;  /* 0x0002500001087983 */ /* 0x000f280000300800 */
[----:B------:R-:W4:Y:S04]  /*9590*/  LDL.LU R9, [R1+0x254] ;  /* 0x0002540001097983 */ /* 0x000f280000300800 */
[----:B------:R-:W4:Y:S04]  /*95a0*/  LDL.LU R10, [R1+0x258] ;  /* 0x00025800010a7983 */ /* 0x000f280000300800 */
[----:B------:R-:W4:Y:S04]  /*95b0*/  LDL.LU R11, [R1+0x25c] ;  /* 0x00025c00010b7983 */ /* 0x000f280000300800 */
[----:B------:R0:W-:Y:S04]  /*95c0*/  STS.128 [R0+0x1080], R12 ;  /* 0x0010800c00007388 */ /* 0x0001e80000000c00 */
[----:B------:R1:W-:Y:S04]  /*95d0*/  STS.128 [R0+0x400], R16 ;  /* 0x0004001000007388 */ /* 0x0003e80000000c00 */
[----:B------:R5:W-:Y:S04]  /*95e0*/  STS.128 [R0+0x1400], R20 ;  /* 0x0014001400007388 */ /* 0x000be80000000c00 */
[----:B0-----:R-:W3:Y:S04]  /*95f0*/  LDL.LU R12, [R1+0x60] ;  /* 0x00006000010c7983 */ /* 0x001ee80000300800 */
[----:B------:R-:W3:Y:S04]  /*9600*/  LDL.LU R13, [R1+0x64] ;  /* 0x00006400010d7983 */ /* 0x000ee80000300800 */
[----:B------:R-:W3:Y:S04]  /*9610*/  LDL.LU R14, [R1+0x68] ;  /* 0x00006800010e7983 */ /* 0x000ee80000300800 */
[----:B------:R-:W3:Y:S04]  /*9620*/  LDL.LU R15, [R1+0x6c] ;  /* 0x00006c00010f7983 */ /* 0x000ee80000300800 */
[----:B-1----:R-:W3:Y:S04]  /*9630*/  LDL.LU R16, [R1+0x10] ;  /* 0x0000100001107983 */ /* 0x002ee80000300800 */
[----:B------:R-:W3:Y:S04]  /*9640*/  LDL.LU R17, [R1+0x14] ;  /* 0x0000140001117983 */ /* 0x000ee80000300800 */
[----:B------:R-:W3:Y:S04]  /*9650*/  LDL.LU R18, [R1+0x18] ;  /* 0x0000180001127983 */ /* 0x000ee80000300800 */
[----:B------:R-:W3:Y:S04]  /*9660*/  LDL.LU R19, [R1+0x1c] ;  /* 0x00001c0001137983 */ /* 0x000ee80000300800 */
[----:B-----5:R-:W5:Y:S04]  /*9670*/  LDL.LU R20, [R1+0x50] ;  /* 0x0000500001147983 */ /* 0x020f680000300800 */
[----:B------:R-:W5:Y:S04]  /*9680*/  LDL.LU R21, [R1+0x54] ;  /* 0x0000540001157983 */ /* 0x000f680000300800 */
[----:B------:R-:W5:Y:S04]  /*9690*/  LDL.LU R22, [R1+0x58] ;  /* 0x0000580001167983 */ /* 0x000f680000300800 */
[----:B------:R-:W5:Y:S04]  /*96a0*/  LDL.LU R23, [R1+0x5c] ;  /* 0x00005c0001177983 */ /* 0x000f680000300800 */
[----:B--2---:R0:W-:Y:S04]  /*96b0*/  STS.128 [R0+0x480], R24 ;  /* 0x0004801800007388 */ /* 0x0041e80000000c00 */
[----:B0-----:R-:W2:Y:S04]  /*96c0*/  LDL.LU.64 R26, [R1+0x470] ;  /* 0x00047000011a7983 */ /* 0x001ea80000300a00 */
[----:B------:R-:W2:Y:S04]  /*96d0*/  LDL.LU.64 R24, [R1+0x468] ;  /* 0x0004680001187983 */ /* 0x000ea80000300a00 */
[----:B---3--:R0:W-:Y:S04]  /*96e0*/  STS.128 [R0+0x1480], R16 ;  /* 0x0014801000007388 */ /* 0x0081e80000000c00 */
[----:B0-----:R-:W3:Y:S04]  /*96f0*/  LDL R19, [R1+0x310] ;  /* 0x0003100001137983 */ /* 0x001ee80000100800 */
[----:B--2---:R0:W-:Y:S04]  /*9700*/  STS.128 [R0+0x800], R24 ;  /* 0x0008001800007388 */ /* 0x0041e80000000c00 */
[----:B0-----:R-:W2:Y:S04]  /*9710*/  LDL.LU.64 R26, [R1+0x460] ;  /* 0x00046000011a7983 */ /* 0x001ea80000300a00 */
[----:B------:R-:W2:Y:S04]  /*9720*/  LDL.LU.64 R24, [R1+0x458] ;  /* 0x0004580001187983 */ /* 0x000ea80000300a00 */
[----:B--2---:R0:W-:Y:S04]  /*9730*/  STS.128 [R0+0x1800], R24 ;  /* 0x0018001800007388 */ /* 0x0041e80000000c00 */
[----:B0-----:R-:W2:Y:S04]  /*9740*/  LDL.LU.64 R26, [R1+0x450] ;  /* 0x00045000011a7983 */ /* 0x001ea80000300a00 */
[----:B------:R-:W2:Y:S04]  /*9750*/  LDL.LU.64 R24, [R1+0x448] ;  /* 0x0004480001187983 */ /* 0x000ea80000300a00 */
[----:B------:R-:W0:Y:S01]  /*9760*/  S2R R3, SR_TID.X ;  /* 0x0000000000037919 */ /* 0x000e220000002100 */
[----:B------:R-:W-:Y:S01]  /*9770*/  IMAD.SHL.U32 R29, R29, 0x4000, RZ ;  /* 0x000040001d1d7824 */ /* 0x000fe200078e00ff */
[----:B0-----:R-:W-:-:S04]  /*9780*/  LOP3.LUT R28, R3, 0x1ff, RZ, 0xc0, !PT ;  /* 0x000001ff031c7812 */ /* 0x001fc800078ec0ff */
[----:B------:R-:W-:Y:S01]  /*9790*/  LOP3.LUT R3, R29, 0x18000, RZ, 0xc0, !PT ;  /* 0x000180001d037812 */ /* 0x000fe200078ec0ff */
[----:B--2---:R0:W-:Y:S04]  /*97a0*/  STS.128 [R0+0x880], R24 ;  /* 0x0008801800007388 */ /* 0x0041e80000000c00 */
[----:B0-----:R-:W2:Y:S04]  /*97b0*/  LDL.LU.64 R26, [R1+0x440] ;  /* 0x00044000011a7983 */ /* 0x001ea80000300a00 */
[----:B------:R-:W2:Y:S01]  /*97c0*/  LDL.LU.64 R24, [R1+0x438] ;  /* 0x0004380001187983 */ /* 0x000ea20000300a00 */
[----:B------:R-:W-:-:S03]  /*97d0*/  IMAD R2, R28, 0x10, R3 ;  /* 0x000000101c027824 */ /* 0x000fc600078e0203 */
[----:B------:R-:W3:Y:S04]  /*97e0*/  LDL.LU R3, [R1+0x388] ;  /* 0x0003880001037983 */ /* 0x000ee80000300800 */
[----:B-----5:R-:W-:Y:S04]  /*97f0*/  STS.128 [R0+0x1880], R20 ;  /* 0x0018801400007388 */ /* 0x020fe80000000c00 */
[----:B------:R-:W-:Y:S04]  /*9800*/  STS.128 [R0+0xc00], R12 ;  /* 0x000c000c00007388 */ /* 0x000fe80000000c00 */
[----:B----4-:R0:W-:Y:S04]  /*9810*/  STS.128 [R0+0x1c00], R8 ;  /* 0x001c000800007388 */ /* 0x0101e80000000c00 */
[----:B------:R-:W-:Y:S01]  /*9820*/  STS.128 [R0+0xc80], R4 ;  /* 0x000c800400007388 */ /* 0x000fe20000000c00 */
[----:B0-----:R-:W-:-:S02]  /*9830*/  LOP3.LUT R10, R2, 0x20, RZ, 0x3c, !PT ;  /* 0x00000020020a7812 */ /* 0x001fc400078e3cff */
[C---:B------:R-:W-:Y:S01]  /*9840*/  LOP3.LUT R17, R2.reuse, 0x40, RZ, 0x3c, !PT ;  /* 0x0000004002117812 */ /* 0x040fe200078e3cff */
[----:B------:R-:W0:Y:S01]  /*9850*/  S2R R28, SR_TID.X ;  /* 0x00000000001c7919 */ /* 0x000e220000002100 */
[----:B------:R-:W-:-:S03]  /*9860*/  LOP3.LUT R16, R2, 0x60, RZ, 0x3c, !PT ;  /* 0x0000006002107812 */ /* 0x000fc600078e3cff */
[----:B--2---:R-:W-:Y:S04]  /*9870*/  STS.128 [R0+0x1c80], R24 ;  /* 0x001c801800007388 */ /* 0x004fe80000000c00 */
[----:B------:R-:W-:Y:S06]  /*9880*/  BAR.SYNC.DEFER_BLOCKING 0x0 ;  /* 0x0000000000007b1d */ /* 0x000fec0000010000 */
[----:B------:R-:W1:Y:S04]  /*9890*/  LDS.128 R4, [R2] ;  /* 0x0000000002047984 */ /* 0x000e680000000c00 */
[----:B-1----:R-:W-:Y:S01]  /*98a0*/  STL.64 [R1+0x70], R4 ;  /* 0x0000700401007387 */ /* 0x002fe20000100a00 */
[----:B------:R-:W-:-:S03]  /*98b0*/  IMAD.MOV.U32 R13, RZ, RZ, R4 ;  /* 0x000000ffff0d7224 */ /* 0x000fc600078e0004 */
[----:B------:R-:W-:Y:S04]  /*98c0*/  STL.64 [R1+0x78], R6 ;  /* 0x0000780601007387 */ /* 0x000fe80000100a00 */
[----:B------:R-:W1:Y:S01]  /*98d0*/  LDS.128 R4, [R10] ;  /* 0x000000000a047984 */ /* 0x000e620000000c00 */
[----:B0-----:R-:W-:-:S03]  /*98e0*/  SHF.R.U32.HI R26, RZ, 0x8, R28 ;  /* 0x00000008ff1a7819 */ /* 0x001fc6000001161c */
[----:B-1----:R-:W-:Y:S01]  /*98f0*/  STL.64 [R1+0x60], R4 ;  /* 0x0000600401007387 */ /* 0x002fe20000100a00 */
[----:B------:R-:W-:-:S03]  /*9900*/  IMAD.MOV.U32 R12, RZ, RZ, R4 ;  /* 0x000000ffff0c7224 */ /* 0x000fc600078e0004 */
[----:B------:R-:W-:Y:S04]  /*9910*/  STL.64 [R1+0x68], R6 ;  /* 0x0000680601007387 */ /* 0x000fe80000100a00 */
[----:B------:R-:W0:Y:S01]  /*9920*/  LDS.128 R4, [R17] ;  /* 0x0000000011047984 */ /* 0x000e220000000c00 */
[----:B------:R-:W-:-:S04]  /*9930*/  SGXT.U32 R26, R26, 0x1 ;  /* 0x000000011a1a781a */ /* 0x000fc80000000000 */
[C---:B---3--:R-:W-:Y:S02]  /*9940*/  LOP3.LUT R20, R19.reuse, R26, RZ, 0xfc, !PT ;  /* 0x0000001a13147212 */ /* 0x048fe400078efcff */
[C-C-:B------:R-:W-:Y:S01]  /*9950*/  LOP3.LUT R9, R19.reuse, 0x4, R26.reuse, 0xfe, !PT ;  /* 0x0000000413097812 */ /* 0x140fe200078efe1a */
[----:B0-----:R-:W-:Y:S04]  /*9960*/  STL.64 [R1+0x80], R4 ;  /* 0x0000800401007387 */ /* 0x001fe80000100a00 */
[----:B------:R0:W-:Y:S04]  /*9970*/  STL.64 [R1+0x88], R6 ;  /* 0x0000880601007387 */ /* 0x0001e80000100a00 */
[----:B------:R-:W-:Y:S01]  /*9980*/  STL [R1+0x430], R26 ;  /* 0x0004301a01007387 */ /* 0x000fe20000100800 */
[----:B0-----:R-:W-:-:S03]  /*9990*/  LOP3.LUT R7, R19, 0x2, R26, 0xfe, !PT ;  /* 0x0000000213077812 */ /* 0x001fc600078efe1a */
[----:B------:R-:W0:Y:S04]  /*99a0*/  LDS.128 R24, [R16] ;  /* 0x0000000010187984 */ /* 0x000e280000000c00 */
[----:B0-----:R-:W-:Y:S01]  /*99b0*/  STL.64 [R1+0x30], R24 ;  /* 0x0000301801007387 */ /* 0x001fe20000100a00 */
[----:B------:R-:W-:-:S03]  /*99c0*/  IMAD.MOV.U32 R22, RZ, RZ, R24 ;  /* 0x000000ffff167224 */ /* 0x000fc600078e0018 */
[----:B------:R-:W-:Y:S04]  /*99d0*/  STL.64 [R1+0x38], R26 ;  /* 0x0000381a01007387 */ /* 0x000fe80000100a00 */
[----:B------:R-:W0:Y:S01]  /*99e0*/  LDS.128 R24, [R2+0x2000] ;  /* 0x0020000002187984 */ /* 0x000e220000000c00 */
[----:B------:R-:W-:Y:S01]  /*99f0*/  IMAD.MOV.U32 R11, RZ, RZ, R4 ;  /* 0x000000ffff0b7224 */ /* 0x000fe200078e0004 */
[C---:B------:R-:W-:Y:S01]  /*9a00*/  ISETP.GE.AND P0, PT, R3.reuse, c[0x0][0x178], PT ;  /* 0x00005e0003007a0c */ /* 0x040fe20003f06270 */
[----:B------:R-:W-:Y:S01]  /*9a10*/  IMAD R4, R3, c[0x0][0x194], RZ ;  /* 0x0000650003047a24 */ /* 0x000fe200078e02ff */
[----:B0-----:R-:W-:Y:S01]  /*9a20*/  STL.64 [R1+0xb0], R24 ;  /* 0x0000b01801007387 */ /* 0x001fe20000100a00 */
[----:B------:R-:W-:-:S03]  /*9a30*/  IMAD.MOV.U32 R21, RZ, RZ, R24 ;  /* 0x000000ffff157224 */ /* 0x000fc600078e0018 */
[----:B------:R-:W-:Y:S04]  /*9a40*/  STL.64 [R1+0xb8], R26 ;  /* 0x0000b81a01007387 */ /* 0x000fe80000100a00 */
[----:B------:R-:W0:Y:S01]  /*9a50*/  LDS.128 R24, [R10+0x2000] ;  /* 0x002000000a187984 */ /* 0x000e220000000c00 */
[C---:B------:R-:W-:Y:S01]  /*9a60*/  ISETP.LT.AND P3, PT, R20.reuse, c[0x0][0x17c], !P0 ;  /* 0x00005f0014007a0c */ /* 0x040fe20004761270 */
[----:B------:R-:W-:Y:S01]  /*9a70*/  IMAD R20, R20, c[0x0][0x198], RZ ;  /* 0x0000660014147a24 */ /* 0x000fe200078e02ff */
[----:B------:R-:W-:-:S04]  /*9a80*/  LEA R3, P4, R4, c[0x0][0x170], 0x1 ;  /* 0x00005c0004037a11 */ /* 0x000fc800078808ff */
[----:B------:R-:W-:Y:S02]  /*9a90*/  LEA.HI.X.SX32 R0, R4, c[0x0][0x174], 0x1, P4 ;  /* 0x00005d0004007a11 */ /* 0x000fe400020f0eff */
[----:B------:R-:W-:-:S04]  /*9aa0*/  LEA R4, P4, R20, R3, 0x1 ;  /* 0x0000000314047211 */ /* 0x000fc800078808ff */
[----:B------:R-:W-:Y:S01]  /*9ab0*/  LEA.HI.X.SX32 R5, R20, R0, 0x1, P4 ;  /* 0x0000000014057211 */ /* 0x000fe200020f0eff */
[----:B0-----:R-:W-:Y:S01]  /*9ac0*/  IMAD.MOV.U32 R29, RZ, RZ, R25 ;  /* 0x000000ffff1d7224 */ /* 0x001fe200078e0019 */
[----:B------:R-:W-:Y:S04]  /*9ad0*/  STL [R1+0xa0], R24 ;  /* 0x0000a01801007387 */ /* 0x000fe80000100800 */
[----:B------:R0:W-:Y:S04]  /*9ae0*/  STL.64 [R1+0xa8], R26 ;  /* 0x0000a81a01007387 */ /* 0x0001e80000100a00 */
[----:B0-----:R-:W2:Y:S04]  /*9af0*/  LDL.LU R26, [R1+0x430] ;  /* 0x00043000011a7983 */ /* 0x001ea80000300800 */
[----:B------:R-:W-:Y:S04]  /*9b00*/  STL [R1+0x418], R29 ;  /* 0x0004181d01007387 */ /* 0x000fe80000100800 */
[----:B------:R-:W-:Y:S04]  /*9b10*/  STL [R1+0x424], R20 ;  /* 0x0004241401007387 */ /* 0x000fe80000100800 */
[----:B------:R-:W-:Y:S04]  /*9b20*/  STL [R1+0x42c], R22 ;  /* 0x00042c1601007387 */ /* 0x000fe80000100800 */
[----:B------:R-:W-:Y:S04]  /*9b30*/  STL [R1+0x428], R21 ;  /* 0x0004281501007387 */ /* 0x000fe80000100800 */
[----:B------:R-:W0:Y:S04]  /*9b40*/  LDS.128 R20, [R17+0x2000] ;  /* 0x0020000011147984 */ /* 0x000e280000000c00 */
[----:B0-----:R-:W-:Y:S01]  /*9b50*/  STL [R1+0x90], R20 ;  /* 0x0000901401007387 */ /* 0x001fe20000100800 */
[----:B------:R-:W-:-:S02]  /*9b60*/  IMAD.MOV.U32 R14, RZ, RZ, R20 ;  /* 0x000000ffff0e7224 */ /* 0x000fc400078e0014 */
[----:B------:R-:W-:Y:S01]  /*9b70*/  IMAD.MOV.U32 R28, RZ, RZ, R21 ;  /* 0x000000ffff1c7224 */ /* 0x000fe200078e0015 */
[----:B------:R-:W-:Y:S04]  /*9b80*/  STL.64 [R1+0x98], R22 ;  /* 0x0000981601007387 */ /* 0x000fe80000100a00 */
[----:B------:R-:W0:Y:S04]  /*9b90*/  LDS.128 R20, [R16+0x2000] ;  /* 0x0020000010147984 */ /* 0x000e280000000c00 */
[----:B------:R-:W-:Y:S04]  /*9ba0*/  STL [R1+0x41c], R28 ;  /* 0x00041c1c01007387 */ /* 0x000fe80000100800 */
[----:B0-----:R-:W-:Y:S01]  /*9bb0*/  STL [R1+0x20], R20 ;  /* 0x0000201401007387 */ /* 0x001fe20000100800 */
[----:B------:R-:W-:-:S03]  /*9bc0*/  IMAD.MOV.U32 R27, RZ, RZ, R21 ;  /* 0x000000ffff1b7224 */ /* 0x000fc600078e0015 */
[----:B------:R-:W-:Y:S04]  /*9bd0*/  STL.64 [R1+0x28], R22 ;  /* 0x0000281601007387 */ /* 0x000fe80000100a00 */
[----:B------:R-:W0:Y:S04]  /*9be0*/  LDS.128 R20, [R2+0x4000] ;  /* 0x0040000002147984 */ /* 0x000e280000000c00 */
[----:B------:R-:W-:Y:S04]  /*9bf0*/  STL [R1+0x420], R27 ;  /* 0x0004201b01007387 */ /* 0x000fe80000100800 */
[----:B0-----:R-:W-:Y:S01]  /*9c00*/  STL.64 [R1+0x50], R20 ;  /* 0x0000501401007387 */ /* 0x001fe20000100a00 */
[----:B------:R-:W-:-:S03]  /*9c10*/  IMAD.MOV.U32 R18, RZ, RZ, R20 ;  /* 0x000000ffff127224 */ /* 0x000fc600078e0014 */
[----:B------:R-:W-:Y:S04]  /*9c20*/  STL.64 [R1+0x58], R22 ;  /* 0x0000581601007387 */ /* 0x000fe80000100a00 */
[----:B------:R-:W0:Y:S04]  /*9c30*/  LDS.128 R20, [R10+0x4000] ;  /* 0x004000000a147984 */ /* 0x000e280000000c00 */
[----:B0-----:R-:W-:Y:S04]  /*9c40*/  STL [R1+0x44], R21 ;  /* 0x0000441501007387 */ /* 0x001fe80000100800 */
[----:B------:R0:W-:Y:S04]  /*9c50*/  STL.64 [R1+0x48], R22 ;  /* 0x0000481601007387 */ /* 0x0001e80000100a00 */
[----:B0-----:R-:W3:Y:S04]  /*9c60*/  LDL.LU R22, [R1+0x42c] ;  /* 0x00042c0001167983 */ /* 0x001ee80000300800 */
[----:B------:R-:W4:Y:S01]  /*9c70*/  LDL.LU R21, [R1+0x428] ;  /* 0x0004280001157983 */ /* 0x000f220000300800 */
[C---:B------:R-:W-:Y:S01]  /*9c80*/  ISETP.LT.AND P2, PT, R7.reuse, c[0x0][0x17c], !P0 ;  /* 0x00005f0007007a0c */ /* 0x040fe20004741270 */
[----:B------:R-:W-:Y:S01]  /*9c90*/  IMAD R7, R7, c[0x0][0x198], RZ ;  /* 0x0000660007077a24 */ /* 0x000fe200078e02ff */
[C---:B------:R-:W-:Y:S01]  /*9ca0*/  ISETP.LT.AND P1, PT, R9.reuse, c[0x0][0x17c], !P0 ;  /* 0x00005f0009007a0c */ /* 0x040fe20004721270 */
[----:B------:R-:W-:-:S03]  /*9cb0*/  IMAD R9, R9, c[0x0][0x198], RZ ;  /* 0x0000660009097a24 */ /* 0x000fc600078e02ff */
[----:B------:R-:W-:-:S04]  /*9cc0*/  LEA R6, P5, R7, R3, 0x1 ;  /* 0x0000000307067211 */ /* 0x000fc800078a08ff */
[----:B------:R-:W-:Y:S01]  /*9cd0*/  LEA.HI.X.SX32 R7, R7, R0, 0x1, P5 ;  /* 0x0000000007077211 */ /* 0x000fe200028f0eff */
[----:B------:R2:W-:Y:S01]  /*9ce0*/  @P3 STG.E.U16 [R4.64], R13 ;  /* 0x0000000d04003986 */ /* 0x0005e2000c101506 */
[----:B------:R-:W-:-:S03]  /*9cf0*/  LEA R8, P6, R9, R3, 0x1 ;  /* 0x0000000309087211 */ /* 0x000fc600078c08ff */
[----:B------:R0:W-:Y:S01]  /*9d00*/  @P2 STG.E.U16 [R6.64], R12 ;  /* 0x0000000c06002986 */ /* 0x0001e2000c101506 */
[----:B------:R-:W-:-:S05]  /*9d10*/  LEA.HI.X.SX32 R9, R9, R0, 0x1, P6 ;  /* 0x0000000009097211 */ /* 0x000fca00030f0eff */
[----:B------:R1:W-:Y:S01]  /*9d20*/  @P1 STG.E.U16 [R8.64], R11 ;  /* 0x0000000b08001986 */ /* 0x0003e2000c101506 */
[----:B------:R-:W-:Y:S02]  /*9d30*/  IMAD.MOV.U32 R27, RZ, RZ, R20 ;  /* 0x000000ffff1b7224 */ /* 0x000fe400078e0014 */
[----:B------:R-:W-:Y:S01]  /*9d40*/  IMAD.MOV.U32 R15, RZ, RZ, R24 ;  /* 0x000000ffff0f7224 */ /* 0x000fe200078e0018 */
[C-C-:B--2---:R-:W-:Y:S02]  /*9d50*/  LOP3.LUT R5, R19.reuse, 0x6, R26.reuse, 0xfe, !PT ;  /* 0x0000000613057812 */ /* 0x144fe400078efe1a */
[C-C-:B0-----:R-:W-:Y:S02]  /*9d60*/  LOP3.LUT R7, R19.reuse, 0x8, R26.reuse, 0xfe, !PT ;  /* 0x0000000813077812 */ /* 0x141fe400078efe1a */
[----:B------:R-:W-:Y:S02]  /*9d70*/  LOP3.LUT R4, R19, 0xa, R26, 0xfe, !PT ;  /* 0x0000000a13047812 */ /* 0x000fe400078efe1a */
[C---:B------:R-:W-:Y:S01]  /*9d80*/  ISETP.LT.AND P4, PT, R5.reuse, c[0x0][0x17c], !P0 ;  /* 0x00005f0005007a0c */ /* 0x040fe20004781270 */
[----:B------:R-:W-:Y:S01]  /*9d90*/  IMAD R5, R5, c[0x0][0x198], RZ ;  /* 0x0000660005057a24 */ /* 0x000fe200078e02ff */
[C---:B------:R-:W-:Y:S01]  /*9da0*/  ISETP.LT.AND P3, PT, R7.reuse, c[0x0][0x17c], !P0 ;  /* 0x00005f0007007a0c */ /* 0x040fe20004761270 */
[----:B------:R-:W-:Y:S01]  /*9db0*/  IMAD R7, R7, c[0x0][0x198], RZ ;  /* 0x0000660007077a24 */ /* 0x000fe200078e02ff */
[C---:B------:R-:W-:Y:S01]  /*9dc0*/  ISETP.LT.AND P2, PT, R4.reuse, c[0x0][0x17c], !P0 ;  /* 0x00005f0004007a0c */ /* 0x040fe20004741270 */
[----:B-1----:R-:W-:Y:S01]  /*9dd0*/  IMAD R9, R4, c[0x0][0x198], RZ ;  /* 0x0000660004097a24 */ /* 0x002fe200078e02ff */
[----:B------:R-:W-:-:S02]  /*9de0*/  LEA R4, P6, R5, R3, 0x1 ;  /* 0x0000000305047211 */ /* 0x000fc400078c08ff */
[-C--:B------:R-:W-:Y:S02]  /*9df0*/  LEA R6, P5, R7, R3.reuse, 0x1 ;  /* 0x0000000307067211 */ /* 0x080fe400078a08ff */
[-C--:B------:R-:W-:Y:S02]  /*9e00*/  LEA.HI.X.SX32 R5, R5, R0.reuse, 0x1, P6 ;  /* 0x0000000005057211 */ /* 0x080fe400030f0eff */
[-C--:B------:R-:W-:Y:S02]  /*9e10*/  LEA.HI.X.SX32 R7, R7, R0.reuse, 0x1, P5 ;  /* 0x0000000007077211 */ /* 0x080fe400028f0eff */
[----:B------:R-:W-:Y:S02]  /*9e20*/  LOP3.LUT R11, R19, 0xc, R26, 0xfe, !PT ;  /* 0x0000000c130b7812 */ /* 0x000fe400078efe1a */
[----:B------:R-:W-:Y:S02]  /*9e30*/  LEA R8, P6, R9, R3, 0x1 ;  /* 0x0000000309087211 */ /* 0x000fe400078c08ff */
[C---:B------:R-:W-:Y:S01]  /*9e40*/  ISETP.LT.AND P1, PT, R11.reuse, c[0x0][0x17c], !P0 ;  /* 0x00005f000b007a0c */ /* 0x040fe20004721270 */
[----:B------:R-:W-:Y:S01]  /*9e50*/  IMAD R11, R11, c[0x0][0x198], RZ ;  /* 0x000066000b0b7a24 */ /* 0x000fe200078e02ff */
[----:B------:R-:W-:-:S04]  /*9e60*/  LEA.HI.X.SX32 R9, R9, R0, 0x1, P6 ;  /* 0x0000000009097211 */ /* 0x000fc800030f0eff */
[----:B------:R-:W-:-:S04]  /*9e70*/  LEA R12, P5, R11, R3, 0x1 ;  /* 0x000000030b0c7211 */ /* 0x000fc800078a08ff */
[----:B------:R-:W-:Y:S01]  /*9e80*/  LEA.HI.X.SX32 R13, R11, R0, 0x1, P5 ;  /* 0x000000000b0d7211 */ /* 0x000fe200028f0eff */
[----:B---3--:R0:W-:Y:S04]  /*9e90*/  @P4 STG.E.U16 [R4.64], R22 ;  /* 0x0000001604004986 */ /* 0x0081e8000c101506 */
[----:B----4-:R1:W-:Y:S04]  /*9ea0*/  @P3 STG.E.U16 [R6.64], R21 ;  /* 0x0000001506003986 */ /* 0x0103e8000c101506 */
[----:B------:R-:W2:Y:S01]  /*9eb0*/  LDS.128 R20, [R17+0x4000] ;  /* 0x0040000011147984 */ /* 0x000ea20000000c00 */
[----:B0-----:R-:W-:-:S03]  /*9ec0*/  LOP3.LUT R4, R19, 0xe, R26, 0xfe, !PT ;  /* 0x0000000e13047812 */ /* 0x001fc600078efe1a */
[----:B------:R0:W-:Y:S01]  /*9ed0*/  @P2 STG.E.U16 [R8.64], R15 ;  /* 0x0000000f08002986 */ /* 0x0001e2000c101506 */
[C---:B------:R-:W-:Y:S01]  /*9ee0*/  ISETP.LT.AND P2, PT, R4.reuse, c[0x0][0x17c], !P0 ;  /* 0x00005f0004007a0c */ /* 0x040fe20004741270 */
[----:B------:R-:W-:Y:S02]  /*9ef0*/  IMAD R4, R4, c[0x0][0x198], RZ ;  /* 0x0000660004047a24 */ /* 0x000fe400078e02ff */
[----:B------:R3:W-:Y:S01]  /*9f00*/  @P1 STG.E.U16 [R12.64], R14 ;  /* 0x0000000e0c001986 */ /* 0x0007e2000c101506 */
[C-C-:B-1----:R-:W-:Y:S02]  /*9f10*/  LOP3.LUT R6, R19.reuse, 0x10, R26.reuse, 0xfe, !PT ;  /* 0x0000001013067812 */ /* 0x142fe400078efe1a */
[----:B------:R-:W-:Y:S02]  /*9f20*/  LOP3.LUT R5, R19, 0x12, R26, 0xfe, !PT ;  /* 0x0000001213057812 */ /* 0x000fe400078efe1a */
[----:B0-----:R-:W-:-:S03]  /*9f30*/  LEA R8, P1, R4, R3, 0x1 ;  /* 0x0000000304087211 */ /* 0x001fc600078208ff */
[C---:B------:R-:W-:Y:S01]  /*9f40*/  IMAD R11, R5.reuse, c[0x0][0x198], RZ ;  /* 0x00006600050b7a24 */ /* 0x040fe200078e02ff */
[C---:B------:R-:W-:Y:S02]  /*9f50*/  ISETP.LT.AND P4, PT, R6.reuse, c[0x0][0x17c], !P0 ;  /* 0x00005f0006007a0c */ /* 0x040fe40004781270 */
[----:B------:R-:W-:Y:S01]  /*9f60*/  ISETP.LT.AND P3, PT, R5, c[0x0][0x17c], !P0 ;  /* 0x00005f0005007a0c */ /* 0x000fe20004761270 */
[----:B---3--:R-:W-:Y:S01]  /*9f70*/  IMAD R13, R6, c[0x0][0x198], RZ ;  /* 0x00006600060d7a24 */ /* 0x008fe200078e02ff */
[----:B------:R-:W-:Y:S02]  /*9f80*/  LEA.HI.X.SX32 R9, R4, R0, 0x1, P1 ;  /* 0x0000000004097211 */ /* 0x000fe400008f0eff */
[----:B------:R-:W-:Y:S04]  /*9f90*/  LDS.128 R4, [R2+0x6000] ;  /* 0x0060000002047984 */ /* 0x000fe80000000c00 */
[----:B--2---:R-:W-:Y:S01]  /*9fa0*/  STL [R1+0x14], R21 ;  /* 0x0000141501007387 */ /* 0x004fe20000100800 */
[----:B------:R-:W-:-:S03]  /*9fb0*/  IMAD.MOV.U32 R28, RZ, RZ, R20 ;  /* 0x000000ffff1c7224 */ /* 0x000fc600078e0014 */
[----:B------:R-:W-:Y:S04]  /*9fc0*/  STL.64 [R1+0x18], R22 ;  /* 0x0000181601007387 */ /* 0x000fe80000100a00 */
[----:B------:R-:W0:Y:S04]  /*9fd0*/  LDS.128 R20, [R16+0x4000] ;  /* 0x0040000010147984 */ /* 0x000e280000000c00 */
[----:B0-----:R-:W-:Y:S01]  /*9fe0*/  STL [R1+0x4], R21 ;  /* 0x0000041501007387 */ /* 0x001fe20000100800 */
[----:B------:R-:W-:-:S03]  /*9ff0*/  IMAD.MOV.U32 R29, RZ, RZ, R20 ;  /* 0x000000ffff1d7224 */ /* 0x000fc600078e0014 */
[----:B------:R-:W-:Y:S04]  /*a000*/  STL.64 [R1+0x8], R22 ;  /* 0x0000081601007387 */ /* 0x000fe80000100a00 */
[----:B------:R-:W2:Y:S04]  /*a010*/  LDL.LU R20, [R1+0x424] ;  /* 0x0004240001147983 */ /* 0x000ea80000300800 */
[----:B------:R-:W-:Y:S04]  /*a020*/  STL [R1+0x408], R6 ;  /* 0x0004080601007387 */ /* 0x000fe80000100800 */
[----:B------:R0:W-:Y:S04]  /*a030*/  STL [R1+0x3e8], R7 ;  /* 0x0003e80701007387 */ /* 0x0001e80000100800 */
[----:B0-----:R-:W3:Y:S01]  /*a040*/  LDL.LU R7, [R1+0x20] ;  /* 0x0000200001077983 */ /* 0x001ee20000300800 */
[----:B------:R-:W-:-:S02]  /*a050*/  LOP3.LUT R14, R19, 0x20, R26, 0xfe, !PT ;  /* 0x00000020130e7812 */ /* 0x000fc400078efe1a */
[-C--:B------:R-:W-:Y:S02]  /*a060*/  LEA R12, P6, R13, R3.reuse, 0x1 ;  /* 0x000000030d0c7211 */ /* 0x080fe400078c08ff */
[----:B------:R-:W-:Y:S02]  /*a070*/  LOP3.LUT R2, R19, 0x14, R26, 0xfe, !PT ;  /* 0x0000001413027812 */ /* 0x000fe400078efe1a */
[----:B------:R-:W-:Y:S02]  /*a080*/  ISETP.LT.AND P1, PT, R14, c[0x0][0x17c], !P0 ;  /* 0x00005f000e007a0c */ /* 0x000fe40004721270 */
[----:B------:R-:W-:Y:S02]  /*a090*/  LEA.HI.X.SX32 R13, R13, R0, 0x1, P6 ;  /* 0x000000000d0d7211 */ /* 0x000fe400030f0eff */
[----:B------:R-:W-:-:S04]  /*a0a0*/  LEA R14, P5, R11, R3, 0x1 ;  /* 0x000000030b0e7211 */ /* 0x000fc800078a08ff */
[-C--:B------:R-:W-:Y:S01]  /*a0b0*/  LEA.HI.X.SX32 R15, R11, R0.reuse, 0x1, P5 ;  /* 0x000000000b0f7211 */ /* 0x080fe200028f0eff */
[----:B---3--:R-:W-:Y:S01]  /*a0c0*/  @P2 STG.E.U16 [R8.64], R7 ;  /* 0x0000000708002986 */ /* 0x008fe2000c101506 */
[C---:B------:R-:W-:Y:S01]  /*a0d0*/  ISETP.LT.AND P2, PT, R2.reuse, c[0x0][0x17c], !P0 ;  /* 0x00005f0002007a0c */ /* 0x040fe20004741270 */
[----:B------:R-:W-:Y:S02]  /*a0e0*/  IMAD R2, R2, c[0x0][0x198], RZ ;  /* 0x0000660002027a24 */ /* 0x000fe400078e02ff */
[----:B------:R0:W-:Y:S03]  /*a0f0*/  @P4 STG.E.U16 [R12.64], R18 ;  /* 0x000000120c004986 */ /* 0x0001e6000c101506 */
[C---:B------:R-:W-:Y:S01]  /*a100*/  LEA R22, P4, R2.reuse, R3, 0x1 ;  /* 0x0000000302167211 */ /* 0x040fe200078808ff */
[----:B------:R-:W1:Y:S03]  /*a110*/  LDS.128 R8, [R10+0x6000] ;  /* 0x006000000a087984 */ /* 0x000e660000000c00 */
[----:B------:R-:W-:Y:S01]  /*a120*/  LEA.HI.X.SX32 R23, R2, R0, 0x1, P4 ;  /* 0x0000000002177211 */ /* 0x000fe200020f0eff */
[----:B------:R-:W-:Y:S01]  /*a130*/  @P3 STG.E.U16 [R14.64], R27 ;  /* 0x0000001b0e003986 */ /* 0x000fe2000c101506 */
[----:B0-----:R-:W-:-:S03]  /*a140*/  LOP3.LUT R18, R19, 0x16, R26, 0xfe, !PT ;  /* 0x0000001613127812 */ /* 0x001fc600078efe1a */
[----:B------:R-:W0:Y:S01]  /*a150*/  LDS.128 R12, [R17+0x6000] ;  /* 0x00600000110c7984 */ /* 0x000e220000000c00 */
[----:B------:R-:W-:Y:S02]  /*a160*/  LOP3.LUT R19, R19, 0x18, R26, 0xfe, !PT ;  /* 0x0000001813137812 */ /* 0x000fe400078efe1a */
[C---:B------:R-:W-:Y:S01]  /*a170*/  ISETP.LT.AND P3, PT, R18.reuse, c[0x0][0x17c], !P0 ;  /* 0x00005f0012007a0c */ /* 0x040fe20004761270 */
[----:B------:R-:W-:Y:S01]  /*a180*/  IMAD R25, R18, c[0x0][0x198], RZ ;  /* 0x0000660012197a24 */ /* 0x000fe200078e02ff */
[C---:B------:R-:W-:Y:S01]  /*a190*/  ISETP.LT.AND P4, PT, R19.reuse, c[0x0][0x17c], !P0 ;  /* 0x00005f0013007a0c */ /* 0x040fe20004781270 */
[----:B------:R-:W-:Y:S02]  /*a1a0*/  IMAD R21, R19, c[0x0][0x198], RZ ;  /* 0x0000660013157a24 */ /* 0x000fe400078e02ff */
[----:B------:R-:W3:Y:S04]  /*a1b0*/  LDS.128 R16, [R16+0x6000] ;  /* 0x0060000010107984 */ /* 0x000ee80000000c00 */
[----:B-1----:R-:W-:Y:S04]  /*a1c0*/  STL [R1+0x400], R10 ;  /* 0x0004000a01007387 */ /* 0x002fe80000100800 */
[----:B------:R1:W-:Y:S04]  /*a1d0*/  STL [R1+0x3e4], R11 ;  /* 0x0003e40b01007387 */ /* 0x0003e80000100800 */
[----:B0-----:R-:W-:Y:S04]  /*a1e0*/  STL [R1+0x404], R14 ;  /* 0x0004040e01007387 */ /* 0x001fe80000100800 */
[----:B------:R0:W-:Y:S04]  /*a1f0*/  STL [R1+0x3e0], R15 ;  /* 0x0003e00f01007387 */ /* 0x0001e80000100800 */
[----:B---3--:R-:W-:Y:S04]  /*a200*/  STL [R1+0x3fc], R18 ;  /* 0x0003fc1201007387 */ /* 0x008fe80000100800 */
[----:B-1----:R-:W3:Y:S04]  /*a210*/  LDL.LU R11, [R1+0x70] ;  /* 0x00007000010b7983 */ /* 0x002ee80000300800 */
[----:B------:R-:W4:Y:S04]  /*a220*/  LDL.LU R10, [R1+0x60] ;  /* 0x00006000010a7983 */ /* 0x000f280000300800 */
[----:B0-----:R-:W5:Y:S04]  /*a230*/  LDL.LU R15, [R1+0x30] ;  /* 0x00003000010f7983 */ /* 0x001f680000300800 */
[----:B------:R-:W2:Y:S04]  /*a240*/  LDL.LU R14, [R1+0xb0] ;  /* 0x0000b000010e7983 */ /* 0x000ea80000300800 */
[----:B------:R0:W-:Y:S04]  /*a250*/  STL [R1+0x3dc], R19 ;  /* 0x0003dc1301007387 */ /* 0x0001e80000100800 */
[----:B0-----:R-:W2:Y:S04]  /*a260*/  LDL R19, [R1+0x310] ;  /* 0x0003100001137983 */ /* 0x001ea80000100800 */
[----:B------:R-:W0:Y:S01]  /*a270*/  S2R R26, SR_TID.X ;  /* 0x00000000001a7919 */ /* 0x000e220000002100 */
[----:B------:R-:W-:-:S03]  /*a280*/  LEA R24, P5, R21, R3, 0x1 ;  /* 0x0000000315187211 */ /* 0x000fc600078a08ff */
[----:B------:R1:W-:Y:S02]  /*a290*/  @P2 STG.E.U16 [R22.64], R28 ;  /* 0x0000001c16002986 */ /* 0x0003e4000c101506 */
[----:B-1----:R-:W-:Y:S02]  /*a2a0*/  LEA R22, P2, R25, R3, 0x1 ;  /* 0x0000000319167211 */ /* 0x002fe400078408ff */
[----:B0-----:R-:W-:-:S04]  /*a2b0*/  SHF.R.U32.HI R18, RZ, 0x8, R26 ;  /* 0x00000008ff127819 */ /* 0x001fc8000001161a */
[----:B------:R-:W-:Y:S02]  /*a2c0*/  SGXT.U32 R18, R18, 0x1 ;  /* 0x000000011212781a */ /* 0x000fe40000000000 */
[-C--:B------:R-:W-:Y:S02]  /*a2d0*/  LEA.HI.X.SX32 R23, R25, R0.reuse, 0x1, P2 ;  /* 0x0000000019177211 */ /* 0x080fe400010f0eff */
[----:B------:R-:W-:-:S03]  /*a2e0*/  LEA.HI.X.SX32 R25, R21, R0, 0x1, P5 ;  /* 0x0000000015197211 */ /* 0x000fc600028f0eff */
[----:B------:R0:W-:Y:S04]  /*a2f0*/  @P3 STG.E.U16 [R22.64], R29 ;  /* 0x0000001d16003986 */ /* 0x0001e8000c101506 */
[----:B------:R1:W-:Y:S01]  /*a300*/  @P4 STG.E.U16 [R24.64], R4 ;  /* 0x0000000418004986 */ /* 0x0003e2000c101506 */
[C-C-:B--2---:R-:W-:Y:S02]  /*a310*/  LOP3.LUT R26, R19.reuse, 0x22, R18.reuse, 0xfe, !PT ;  /* 0x00000022131a7812 */ /* 0x144fe400078efe12 */
[C-C-:B------:R-:W-:Y:S02]  /*a320*/  LOP3.LUT R2, R19.reuse, 0x1a, R18.reuse, 0xfe, !PT ;  /* 0x0000001a13027812 */ /* 0x140fe400078efe12 */
[----:B------:R-:W-:Y:S02]  /*a330*/  ISETP.LT.AND P2, PT, R26, c[0x0][0x17c], !P0 ;  /* 0x00005f001a007a0c */ /* 0x000fe40004741270 */
[C---:B------:R-:W-:Y:S01]  /*a340*/  ISETP.LT.AND P6, PT, R2.reuse, c[0x0][0x17c], !P0 ;  /* 0x00005f0002007a0c */ /* 0x040fe200047c1270 */
[----:B------:R-:W-:Y:S01]  /*a350*/  IMAD R26, R2, c[0x0][0x198], RZ ;  /* 0x00006600021a7a24 */ /* 0x000fe200078e02ff */
[----:B------:R-:W-:-:S02]  /*a360*/  LOP3.LUT R2, R19, 0x1c, R18, 0xfe, !PT ;  /* 0x0000001c13027812 */ /* 0x000fc400078efe12 */
[C-C-:B0-----:R-:W-:Y:S02]  /*a370*/  LOP3.LUT R22, R19.reuse, 0x1e, R18.reuse, 0xfe, !PT ;  /* 0x0000001e13167812 */ /* 0x141fe400078efe12 */
[----:B-1----:R-:W-:Y:S01]  /*a380*/  LEA R24, P3, R26, R3, 0x1 ;  /* 0x000000031a187211 */ /* 0x002fe200078608ff */
[C---:B------:R-:W-:Y:S01]  /*a390*/  IMAD R21, R2.reuse, c[0x0][0x198], RZ ;  /* 0x0000660002157a24 */ /* 0x040fe200078e02ff */
[----:B------:R-:W-:Y:S01]  /*a3a0*/  ISETP.LT.AND P4, PT, R2, c[0x0][0x17c], !P0 ;  /* 0x00005f0002007a0c */ /* 0x000fe20004781270 */
[----:B------:R-:W-:Y:S01]  /*a3b0*/  IMAD R2, R22, c[0x0][0x198], RZ ;  /* 0x0000660016027a24 */ /* 0x000fe200078e02ff */
[----:B------:R-:W-:Y:S02]  /*a3c0*/  LEA.HI.X.SX32 R25, R26, R0, 0x1, P3 ;  /* 0x000000001a197211 */ /* 0x000fe400018f0eff */
[----:B------:R-:W-:Y:S02]  /*a3d0*/  ISETP.LT.AND P5, PT, R22, c[0x0][0x17c], !P0 ;  /* 0x00005f0016007a0c */ /* 0x000fe400047a1270 */
[----:B------:R-:W-:-:S02]  /*a3e0*/  LOP3.LUT R26, R19, 0x24, R18, 0xfe, !PT ;  /* 0x00000024131a7812 */ /* 0x000fc400078efe12 */
[----:B------:R-:W-:-:S04]  /*a3f0*/  LEA R22, P3, R21, R3, 0x1 ;  /* 0x0000000315167211 */ /* 0x000fc800078608ff */
[----:B------:R-:W-:Y:S02]  /*a400*/  LEA.HI.X.SX32 R23, R21, R0, 0x1, P3 ;  /* 0x0000000015177211 */ /* 0x000fe400018f0eff */
[----:B------:R-:W-:Y:S02]  /*a410*/  ISETP.LT.AND P3, PT, R26, c[0x0][0x17c], !P0 ;  /* 0x00005f001a007a0c */ /* 0x000fe40004761270 */
[----:B------:R-:W2:Y:S04]  /*a420*/  LDL.LU R26, [R1+0x80] ;  /* 0x00008000011a7983 */ /* 0x000ea80000300800 */
[----:B------:R3:W-:Y:S01]  /*a430*/  @P6 STG.E.U16 [R24.64], R8 ;  /* 0x0000000818006986 */ /* 0x0007e2000c101506 */
[----:B------:R-:W-:Y:S01]  /*a440*/  IMAD.MOV.U32 R6, RZ, RZ, c[0x0][0x198] ;  /* 0x00006600ff067624 */ /* 0x000fe200078e00ff */
[----:B------:R-:W-:-:S02]  /*a450*/  LOP3.LUT R21, R19, 0x26, R18, 0xfe, !PT ;  /* 0x0000002613157812 */ /* 0x000fc400078efe12 */
[----:B---3--:R-:W-:Y:S02]  /*a460*/  PRMT R8, R11, 0x7632, R8 ;  /* 0x000076320b087816 */ /* 0x008fe40000000008 */
[----:B------:R-:W3:Y:S01]  /*a470*/  LDL.LU R11, [R1+0xa0] ;  /* 0x0000a000010b7983 */ /* 0x000ee20000300800 */
[----:B------:R-:W-:Y:S02]  /*a480*/  LEA R24, P6, R2, R3, 0x1 ;  /* 0x0000000302187211 */ /* 0x000fe400078c08ff */
[----:B----4-:R-:W-:Y:S02]  /*a490*/  PRMT R4, R10, 0x7632, R4 ;  /* 0x000076320a047816 */ /* 0x010fe40000000004 */
[----:B------:R-:W-:Y:S01]  /*a4a0*/  LEA.HI.X.SX32 R25, R2, R0, 0x1, P6 ;  /* 0x0000000002197211 */ /* 0x000fe200030f0eff */
[----:B------:R-:W-:Y:S01]  /*a4b0*/  IMAD R2, R6, 0x20, R20 ;  /* 0x0000002006027824 */ /* 0x000fe200078e0214 */
[----:B------:R-:W4:Y:S01]  /*a4c0*/  LDL.LU R10, [R1+0x90] ;  /* 0x00009000010a7983 */ /* 0x000f220000300800 */
[----:B------:R-:W-:-:S03]  /*a4d0*/  LOP3.LUT R20, R19, 0x28, R18, 0xfe, !PT ;  /* 0x0000002813147812 */ /* 0x000fc600078efe12 */
[----:B------:R0:W-:Y:S01]  /*a4e0*/  @P4 STG.E.U16 [R22.64], R12 ;  /* 0x0000000c16004986 */ /* 0x0001e2000c101506 */
[----:B------:R-:W-:Y:S01]  /*a4f0*/  ISETP.LT.AND P4, PT, R21, c[0x0][0x17c], !P0 ;  /* 0x00005f0015007a0c */ /* 0x000fe20004781270 */
[----:B------:R-:W-:Y:S02]  /*a500*/  IMAD R21, R6, 0x2, R2 ;  /* 0x0000000206157824 */ /* 0x000fe400078e0202 */
[----:B------:R1:W-:Y:S01]  /*a510*/  @P5 STG.E.U16 [R24.64], R16 ;  /* 0x0000001018005986 */ /* 0x0003e2000c101506 */
[----:B------:R-:W-:Y:S02]  /*a520*/  ISETP.LT.AND P5, PT, R20, c[0x0][0x17c], !P0 ;  /* 0x00005f0014007a0c */ /* 0x000fe400047a1270 */
[----:B0-----:R-:W-:-:S04]  /*a530*/  LEA R22, P6, R2, R3, 0x1 ;  /* 0x0000000302167211 */ /* 0x001fc800078c08ff */
[----:B------:R-:W-:Y:S02]  /*a540*/  LEA.HI.X.SX32 R23, R2, R0, 0x1, P6 ;  /* 0x0000000002177211 */ /* 0x000fe400030f0eff */
[----:B------:R-:W-:Y:S01]  /*a550*/  LEA R20, P6, R21, R3, 0x1 ;  /* 0x0000000315147211 */ /* 0x000fe200078c08ff */
[----:B------:R-:W-:-:S03]  /*a560*/  IMAD R2, R6, 0x2, R21 ;  /* 0x0000000206027824 */ /* 0x000fc600078e0215 */
[----:B------:R-:W-:Y:S01]  /*a570*/  LEA.HI.X.SX32 R21, R21, R0, 0x1, P6 ;  /* 0x0000000015157211 */ /* 0x000fe200030f0eff */
[----:B------:R-:W-:Y:S04]  /*a580*/  @P1 STG.E.U16 [R22.64], R8 ;  /* 0x0000000816001986 */ /* 0x000fe8000c101506 */
[----:B------:R2:W-:Y:S01]  /*a590*/  @P2 STG.E.U16 [R20.64], R4 ;  /* 0x0000000414002986 */ /* 0x0005e2000c101506 */
[----:B-1----:R-:W-:Y:S02]  /*a5a0*/  LOP3.LUT R24, R19, 0x2a, R18, 0xfe, !PT ;  /* 0x0000002a13187812 */ /* 0x002fe400078efe12 */
[----:B--2---:R-:W-:Y:S02]  /*a5b0*/  PRMT R4, R26, 0x7632, R4 ;  /* 0x000076321a047816 */ /* 0x004fe40000000004 */
[----:B------:R-:W2:Y:S01]  /*a5c0*/  LDL.LU R26, [R1+0x50] ;  /* 0x00005000011a7983 */ /* 0x000ea20000300800 */
[----:B------:R-:W-:Y:S01]  /*a5d0*/  ISETP.LT.AND P1, PT, R24, c[0x0][0x17c], !P0 ;  /* 0x00005f0018007a0c */ /* 0x000fe20004721270 */
[----:B------:R-:W-:Y:S01]  /*a5e0*/  IMAD R24, R6, 0x2, R2 ;  /* 0x0000000206187824 */ /* 0x000fe200078e0202 */
[----:B------:R-:W-:-:S02]  /*a5f0*/  LEA R22, P6, R2, R3, 0x1 ;  /* 0x0000000302167211 */ /* 0x000fc400078c08ff */
[C-C-:B------:R-:W-:Y:S02]  /*a600*/  LOP3.LUT R20, R19.reuse, 0x2c, R18.reuse, 0xfe, !PT ;  /* 0x0000002c13147812 */ /* 0x140fe400078efe12 */
[-C--:B------:R-:W-:Y:S02]  /*a610*/  LEA.HI.X.SX32 R23, R2, R0.reuse, 0x1, P6 ;  /* 0x0000000002177211 */ /* 0x080fe400030f0eff */
[----:B------:R-:W-:Y:S02]  /*a620*/  ISETP.LT.AND P2, PT, R20, c[0x0][0x17c], !P0 ;  /* 0x00005f0014007a0c */ /* 0x000fe40004741270 */
[C---:B------:R-:W-:Y:S02]  /*a630*/  LEA R20, P6, R24.reuse, R3, 0x1 ;  /* 0x0000000318147211 */ /* 0x040fe400078c08ff */
[----:B------:R-:W-:Y:S01]  /*a640*/  LOP3.LUT R2, R19, 0x2e, R18, 0xfe, !PT ;  /* 0x0000002e13027812 */ /* 0x000fe200078efe12 */
[----:B------:R5:W-:Y:S01]  /*a650*/  @P3 STG.E.U16 [R22.64], R4 ;  /* 0x0000000416003986 */ /* 0x000be2000c101506 */
[----:B------:R-:W-:-:S02]  /*a660*/  LEA.HI.X.SX32 R21, R24, R0, 0x1, P6 ;  /* 0x0000000018157211 */ /* 0x000fc400030f0eff */
[----:B------:R-:W-:Y:S01]  /*a670*/  ISETP.LT.AND P3, PT, R2, c[0x0][0x17c], !P0 ;  /* 0x00005f0002007a0c */ /* 0x000fe20004761270 */
[----:B------:R-:W-:Y:S01]  /*a680*/  IMAD R2, R6, 0x2, R24 ;  /* 0x0000000206027824 */ /* 0x000fe200078e0218 */
[----:B-----5:R-:W-:Y:S02]  /*a690*/  PRMT R4, R15, 0x7632, R4 ;  /* 0x000076320f047816 */ /* 0x020fe40000000004 */
[----:B------:R-:W-:Y:S01]  /*a6a0*/  LOP3.LUT R23, R19, 0x30, R18, 0xfe, !PT ;  /* 0x0000003013177812 */ /* 0x000fe200078efe12 */
[----:B------:R-:W5:Y:S01]  /*a6b0*/  LDL.LU R15, [R1+0x74] ;  /* 0x00007400010f7983 */ /* 0x000f620000300800 */
[----:B------:R-:W-:-:S03]  /*a6c0*/  LEA R22, P6, R2, R3, 0x1 ;  /* 0x0000000302167211 */ /* 0x000fc600078c08ff */
[----:B------:R0:W-:Y:S01]  /*a6d0*/  @P4 STG.E.U16 [R20.64], R4 ;  /* 0x0000000414004986 */ /* 0x0001e2000c101506 */
[----:B------:R-:W-:Y:S02]  /*a6e0*/  ISETP.LT.AND P4, PT, R23, c[0x0][0x17c], !P0 ;  /* 0x00005f0017007a0c */ /* 0x000fe40004781270 */
[----:B------:R-:W-:Y:S01]  /*a6f0*/  LEA.HI.X.SX32 R23, R2, R0, 0x1, P6 ;  /* 0x0000000002177211 */ /* 0x000fe200030f0eff */
[----:B0-----:R-:W-:Y:S01]  /*a700*/  IMAD R21, R6, 0x2, R2 ;  /* 0x0000000206157824 */ /* 0x001fe200078e0202 */
[----:B------:R-:W-:Y:S02]  /*a710*/  PRMT R8, R14, 0x7632, R8 ;  /* 0x000076320e087816 */ /* 0x000fe40000000008 */
[----:B---3--:R-:W-:Y:S01]  /*a720*/  PRMT R4, R11, 0x7632, R4 ;  /* 0x000076320b047816 */ /* 0x008fe20000000004 */
[----:B------:R-:W-:Y:S01]  /*a730*/  IMAD R2, R6, 0x2, R21 ;  /* 0x0000000206027824 */ /* 0x000fe200078e0215 */
[----:B------:R-:W-:Y:S01]  /*a740*/  LEA R20, P6, R21, R3, 0x1 ;  /* 0x0000000315147211 */ /* 0x000fe200078c08ff */
[----:B------:R-:W3:Y:S01]  /*a750*/  LDL.LU R14, [R1+0x64] ;  /* 0x00006400010e7983 */ /* 0x000ee20000300800 */
[----:B------:R-:W-:-:S02]  /*a760*/  LOP3.LUT R24, R19, 0x32, R18, 0xfe, !PT ;  /* 0x0000003213187812 */ /* 0x000fc400078efe12 */
[----:B------:R-:W-:Y:S01]  /*a770*/  LEA.HI.X.SX32 R21, R21, R0, 0x1, P6 ;  /* 0x0000000015157211 */ /* 0x000fe200030f0eff */
[----:B------:R0:W-:Y:S01]  /*a780*/  @P5 STG.E.U16 [R22.64], R8 ;  /* 0x0000000816005986 */ /* 0x0001e2000c101506 */
[----:B------:R-:W-:Y:S01]  /*a790*/  ISETP.LT.AND P5, PT, R24, c[0x0][0x17c], !P0 ;  /* 0x00005f0018007a0c */ /* 0x000fe200047a1270 */
[----:B------:R-:W-:Y:S02]  /*a7a0*/  IMAD R24, R6, 0x2, R2 ;  /* 0x0000000206187824 */ /* 0x000fe400078e0202 */
[----:B------:R1:W-:Y:S04]  /*a7b0*/  @P1 STG.E.U16 [R20.64], R4 ;  /* 0x0000000414001986 */ /* 0x0003e8000c101506 */
[----:B------:R-:W3:Y:S01]  /*a7c0*/  LDL.LU R11, [R1+0x84] ;  /* 0x00008400010b7983 */ /* 0x000ee20000300800 */
[----:B0-----:R-:W-:-:S02]  /*a7d0*/  LEA R22, P6, R2, R3, 0x1 ;  /* 0x0000000302167211 */ /* 0x001fc400078c08ff */
[C---:B-1----:R-:W-:Y:S02]  /*a7e0*/  LOP3.LUT R20, R19.reuse, 0x34, R18, 0xfe, !PT ;  /* 0x0000003413147812 */ /* 0x042fe400078efe12 */
[-C--:B------:R-:W-:Y:S02]  /*a7f0*/  LEA.HI.X.SX32 R23, R2, R0.reuse, 0x1, P6 ;  /* 0x0000000002177211 */ /* 0x080fe400030f0eff */
[----:B----4-:R-:W-:Y:S02]  /*a800*/  PRMT R4, R10, 0x7632, R4 ;  /* 0x000076320a047816 */ /* 0x010fe40000000004 */
[----:B------:R-:W-:Y:S01]  /*a810*/  ISETP.LT.AND P1, PT, R20, c[0x0][0x17c], !P0 ;  /* 0x00005f0014007a0c */ /* 0x000fe20004721270 */
[----:B------:R-:W4:Y:S01]  /*a820*/  LDL.LU R10, [R1+0x34] ;  /* 0x00003400010a7983 */ /* 0x000f220000300800 */
[C---:B------:R-:W-:Y:S02]  /*a830*/  LEA R20, P6, R24.reuse, R3, 0x1 ;  /* 0x0000000318147211 */ /* 0x040fe400078c08ff */
[----:B------:R-:W-:Y:S01]  /*a840*/  LOP3.LUT R2, R19, 0x36, R18, 0xfe, !PT ;  /* 0x0000003613027812 */ /* 0x000fe200078efe12 */
[----:B------:R0:W-:Y:S01]  /*a850*/  @P2 STG.E.U16 [R22.64], R4 ;  /* 0x0000000416002986 */ /* 0x0001e2000c101506 */
[----:B------:R-:W-:-:S02]  /*a860*/  LEA.HI.X.SX32 R21, R24, R0, 0x1, P6 ;  /* 0x0000000018157211 */ /* 0x000fc400030f0eff */
[----:B------:R-:W-:Y:S01]  /*a870*/  ISETP.LT.AND P2, PT, R2, c[0x0][0x17c], !P0 ;  /* 0x00005f0002007a0c */ /* 0x000fe20004741270 */
[----:B------:R-:W-:Y:S01]  /*a880*/  IMAD R2, R6, 0x2, R24 ;  /* 0x0000000206027824 */ /* 0x000fe200078e0218 */
[----:B0-----:R-:W-:Y:S02]  /*a890*/  PRMT R4, R7, 0x7632, R4 ;  /* 0x0000763207047816 */ /* 0x001fe40000000004 */
[----:B------:R-:W-:Y:S01]  /*a8a0*/  LOP3.LUT R23, R19, 0x38, R18, 0xfe, !PT ;  /* 0x0000003813177812 */ /* 0x000fe200078efe12 */
[----:B------:R-:W3:Y:S01]  /*a8b0*/  LDL.LU R7, [R1+0xb4] ;  /* 0x0000b40001077983 */ /* 0x000ee20000300800 */
[----:B------:R-:W-:-:S03]  /*a8c0*/  LEA R22, P6, R2, R3, 0x1 ;  /* 0x0000000302167211 */ /* 0x000fc600078c08ff */
[----:B------:R0:W-:Y:S01]  /*a8d0*/  @P3 STG.E.U16 [R20.64], R4 ;  /* 0x0000000414003986 */ /* 0x0001e2000c101506 */
[----:B------:R-:W-:Y:S02]  /*a8e0*/  ISETP.LT.AND P3, PT, R23, c[0x0][0x17c], !P0 ;  /* 0x00005f0017007a0c */ /* 0x000fe40004761270 */
[-C--:B------:R-:W-:Y:S01]  /*a8f0*/  LEA.HI.X.SX32 R23, R2, R0.reuse, 0x1, P6 ;  /* 0x0000000002177211 */ /* 0x080fe200030f0eff */
[C---:B0-----:R-:W-:Y:S01]  /*a900*/  IMAD R21, R6.reuse, 0x2, R2 ;  /* 0x0000000206157824 */ /* 0x041fe200078e0202 */
[----:B------:R-:W-:Y:S02]  /*a910*/  PRMT R4, R27, 0x7632, R4 ;  /* 0x000076321b047816 */ /* 0x000fe40000000004 */
[----:B------:R-:W-:Y:S01]  /*a920*/  LOP3.LUT R24, R19, 0x3a, R18, 0xfe, !PT ;  /* 0x0000003a13187812 */ /* 0x000fe200078efe12 */
[----:B------:R-:W-:Y:S01]  /*a930*/  IMAD R2, R6, 0x2, R21 ;  /* 0x0000000206027824 */ /* 0x000fe200078e0215 */
[C---:B------:R-:W-:Y:S01]  /*a940*/  LEA R20, P6, R21.reuse, R3, 0x1 ;  /* 0x0000000315147211 */ /* 0x040fe200078c08ff */
[----:B------:R-:W3:Y:S03]  /*a950*/  LDL.LU R27, [R1+0x420] ;  /* 0x00042000011b7983 */ /* 0x000ee60000300800 */
[----:B------:R-:W-:-:S02]  /*a960*/  LEA.HI.X.SX32 R21, R21, R0, 0x1, P6 ;  /* 0x0000000015157211 */ /* 0x000fc400030f0eff */
[----:B--2---:R-:W-:-:S05]  /*a970*/  PRMT R8, R26, 0x7632, R8 ;  /* 0x000076321a087816 */ /* 0x004fca0000000008 */
[----:B------:R0:W-:Y:S01]  /*a980*/  @P4 STG.E.U16 [R22.64], R8 ;  /* 0x0000000816004986 */ /* 0x0001e2000c101506 */
[----:B------:R-:W-:Y:S01]  /*a990*/  ISETP.LT.AND P4, PT, R24, c[0x0][0x17c], !P0 ;  /* 0x00005f0018007a0c */ /* 0x000fe20004781270 */
[----:B------:R-:W-:Y:S02]  /*a9a0*/  IMAD R24, R6, 0x2, R2 ;  /* 0x0000000206187824 */ /* 0x000fe400078e0202 */
[----:B------:R1:W-:Y:S01]  /*a9b0*/  @P5 STG.E.U16 [R20.64], R4 ;  /* 0x0000000414005986 */ /* 0x0003e2000c101506 */
[C---:B0-----:R-:W-:Y:S02]  /*a9c0*/  LEA R22, P6, R2.reuse, R3, 0x1 ;  /* 0x0000000302167211 */ /* 0x041fe400078c08ff */
[----:B-1----:R-:W-:Y:S02]  /*a9d0*/  LOP3.LUT R20, R19, 0x3c, R18, 0xfe, !PT ;  /* 0x0000003c13147812 */ /* 0x002fe400078efe12 */
[----:B------:R-:W-:Y:S02]  /*a9e0*/  LEA.HI.X.SX32 R23, R2, R0, 0x1, P6 ;  /* 0x0000000002177211 */ /* 0x000fe400030f0eff */
[----:B------:R-:W-:-:S02]  /*a9f0*/  ISETP.LT.AND P6, PT, R20, c[0x0][0x17c], !P0 ;  /* 0x00005f0014007a0c */ /* 0x000fc400047c1270 */
[----:B------:R-:W-:Y:S02]  /*aa00*/  LEA R20, P5, R24, R3, 0x1 ;  /* 0x0000000318147211 */ /* 0x000fe400078a08ff */
[----:B------:R-:W-:Y:S02]  /*aa10*/  PRMT R4, R28, 0x7632, R4 ;  /* 0x000076321c047816 */ /* 0x000fe40000000004 */
[----:B------:R-:W-:Y:S01]  /*aa20*/  LEA.HI.X.SX32 R21, R24, R0, 0x1, P5 ;  /* 0x0000000018157211 */ /* 0x000fe200028f0eff */
[----:B------:R-:W-:Y:S01]  /*aa30*/  IMAD R24, R6, 0x2, R24 ;  /* 0x0000000206187824 */ /* 0x000fe200078e0218 */
[----:B------:R-:W-:Y:S01]  /*aa40*/  LOP3.LUT R2, R19, 0x3e, R18, 0xfe, !PT ;  /* 0x0000003e13027812 */ /* 0x000fe200078efe12 */
[----:B------:R0:W-:Y:S03]  /*aa50*/  @P1 STG.E.U16 [R22.64], R4 ;  /* 0x0000000416001986 */ /* 0x0001e6000c101506 */
[----:B------:R-:W-:Y:S01]  /*aa60*/  ISETP.LT.AND P1, PT, R2, c[0x0][0x17c], !P0 ;  /* 0x00005f0002007a0c */ /* 0x000fe20004721270 */
[----:B------:R-:W-:Y:S01]  /*aa70*/  IMAD R2, R6, 0x2, R24 ;  /* 0x0000000206027824 */ /* 0x000fe200078e0218 */
[----:B------:R-:W2:Y:S01]  /*aa80*/  LDL.LU R28, [R1+0x41c] ;  /* 0x00041c00011c7983 */ /* 0x000ea20000300800 */
[----:B0-----:R-:W-:-:S02]  /*aa90*/  PRMT R4, R29, 0x7632, R4 ;  /* 0x000076321d047816 */ /* 0x001fc40000000004 */
[----:B------:R-:W-:Y:S01]  /*aaa0*/  LOP3.LUT R23, R19, 0x40, R18, 0xfe, !PT ;  /* 0x0000004013177812 */ /* 0x000fe200078efe12 */
[----:B------:R-:W2:Y:S01]  /*aab0*/  LDL.LU R29, [R1+0x418] ;  /* 0x00041800011d7983 */ /* 0x000ea20000300800 */
[----:B------:R-:W-:-:S03]  /*aac0*/  LEA R22, P5, R24, R3, 0x1 ;  /* 0x0000000318167211 */ /* 0x000fc600078a08ff */
[----:B------:R0:W-:Y:S01]  /*aad0*/  @P2 STG.E.U16 [R20.64], R4 ;  /* 0x0000000414002986 */ /* 0x0001e2000c101506 */
[----:B------:R-:W-:Y:S02]  /*aae0*/  ISETP.LT.AND P2, PT, R23, c[0x0][0x17c], !P0 ;  /* 0x00005f0017007a0c */ /* 0x000fe40004741270 */
[----:B------:R-:W-:Y:S01]  /*aaf0*/  PRMT R12, R4, 0x7632, R12 ;  /* 0x00007632040c7816 */ /* 0x000fe2000000000c */
[----:B------:R-:W2:Y:S01]  /*ab00*/  LDL R25, [R1+0x14] ;  /* 0x0000140001197983 */ /* 0x000ea20000100800 */
[----:B------:R-:W-:Y:S02]  /*ab10*/  LEA.HI.X.SX32 R23, R24, R0, 0x1, P5 ;  /* 0x0000000018177211 */ /* 0x000fe400028f0eff */
[----:B------:R-:W-:Y:S01]  /*ab20*/  PRMT R8, R8, 0x7632, R8 ;  /* 0x0000763208087816 */ /* 0x000fe20000000008 */
[----:B------:R-:W2:Y:S01]  /*ab30*/  LDL R26, [R1+0x4] ;  /* 0x00000400011a7983 */ /* 0x000ea20000100800 */
[----:B0-----:R-:W-:Y:S01]  /*ab40*/  LEA R20, P5, R2, R3, 0x1 ;  /* 0x0000000302147211 */ /* 0x001fe200078a08ff */
[----:B------:R-:W-:-:S02]  /*ab50*/  IMAD R4, R6, 0x2, R2 ;  /* 0x0000000206047824 */ /* 0x000fc400078e0202 */
[----:B------:R0:W-:Y:S01]  /*ab60*/  @P3 STG.E.U16 [R22.64], R12 ;  /* 0x0000000c16003986 */ /* 0x0001e2000c101506 */
[-C--:B------:R-:W-:Y:S02]  /*ab70*/  LEA.HI.X.SX32 R21, R2, R0.reuse, 0x1, P5 ;  /* 0x0000000002157211 */ /* 0x080fe400028f0eff */
[----:B0-----:R-:W-:Y:S02]  /*ab80*/  LEA R22, P5, R4, R3, 0x1 ;  /* 0x0000000304167211 */ /* 0x001fe400078a08ff */
[----:B------:R-:W-:Y:S02]  /*ab90*/  PRMT R12, R12, 0x7632, R12 ;  /* 0x000076320c0c7816 */ /* 0x000fe4000000000c */
[----:B------:R-:W-:Y:S01]  /*aba0*/  LEA.HI.X.SX32 R23, R4, R0, 0x1, P5 ;  /* 0x0000000004177211 */ /* 0x000fe200028f0eff */
[----:B------:R-:W-:Y:S01]  /*abb0*/  @P4 STG.E.U16 [R20.64], R8 ;  /* 0x0000000814004986 */ /* 0x000fe2000c101506 */
[----:B------:R-:W-:-:S03]  /*abc0*/  LOP3.LUT R24, R19, 0x42, R18, 0xfe, !PT ;  /* 0x0000004213187812 */ /* 0x000fc600078efe12 */
[----:B------:R0:W-:Y:S01]  /*abd0*/  @P6 STG.E.U16 [R22.64], R12 ;  /* 0x0000000c16006986 */ /* 0x0001e2000c101506 */
[----:B------:R-:W-:-:S03]  /*abe0*/  ISETP.LT.AND P3, PT, R24, c[0x0][0x17c], !P0 ;  /* 0x00005f0018007a0c */ /* 0x000fc60004761270 */
[----:B------:R-:W2:Y:S04]  /*abf0*/  LDL R24, [R1+0x44] ;  /* 0x0000440001187983 */ /* 0x000ea80000100800 */
[----:B0-----:R-:W2:Y:S01]  /*ac00*/  LDL R12, [R1+0x54] ;  /* 0x00005400010c7983 */ /* 0x001ea20000100800 */
[----:B------:R-:W-:Y:S01]  /*ac10*/  IMAD R2, R6, 0x2, R4 ;  /* 0x0000000206027824 */ /* 0x000fe200078e0204 */
[C-C-:B------:R-:W-:Y:S02]  /*ac20*/  LOP3.LUT R4, R19.reuse, 0x46, R18.reuse, 0xfe, !PT ;  /* 0x0000004613047812 */ /* 0x140fe400078efe12 */
[----:B------:R-:W-:Y:S02]  /*ac30*/  LOP3.LUT R8, R19, 0x44, R18, 0xfe, !PT ;  /* 0x0000004413087812 */ /* 0x000fe400078efe12 */
[----:B------:R-:W-:Y:S01]  /*ac40*/  ISETP.LT.AND P6, PT, R4, c[0x0][0x17c], !P0 ;  /* 0x00005f0004007a0c */ /* 0x000fe200047c1270 */
[----:B------:R-:W-:Y:S01]  /*ac50*/  IMAD R4, R6, 0x2, R2 ;  /* 0x0000000206047824 */ /* 0x000fe200078e0202 */
[----:B------:R-:W-:-:S02]  /*ac60*/  LEA R20, P5, R2, R3, 0x1 ;  /* 0x0000000302147211 */ /* 0x000fc400078a08ff */
[----:B------:R-:W-:Y:S02]  /*ac70*/  PRMT R16, R16, 0x7632, R16 ;  /* 0x0000763210107816 */ /* 0x000fe40000000010 */
[-C--:B------:R-:W-:Y:S01]  /*ac80*/  LEA.HI.X.SX32 R21, R2, R0.reuse, 0x1, P5 ;  /* 0x0000000002157211 */ /* 0x080fe200028f0eff */
[----:B------:R-:W-:Y:S01]  /*ac90*/  IMAD R2, R6, 0x2, R4 ;  /* 0x0000000206027824 */ /* 0x000fe200078e0204 */
[----:B------:R-:W-:Y:S02]  /*aca0*/  ISETP.LT.AND P4, PT, R8, c[0x0][0x17c], !P0 ;  /* 0x00005f0008007a0c */ /* 0x000fe40004781270 */
[C---:B------:R-:W-:Y:S02]  /*acb0*/  LEA R22, P5, R4.reuse, R3, 0x1 ;  /* 0x0000000304167211 */ /* 0x040fe400078a08ff */
[----:B------:R-:W-:Y:S01]  /*acc0*/  LOP3.LUT R8, R19, 0x48, R18, 0xfe, !PT ;  /* 0x0000004813087812 */ /* 0x000fe200078efe12 */
[----:B------:R0:W-:Y:S01]  /*acd0*/  @P1 STG.E.U16 [R20.64], R16 ;  /* 0x0000001014001986 */ /* 0x0001e2000c101506 */
[----:B------:R-:W-:Y:S01]  /*ace0*/  LEA.HI.X.SX32 R23, R4, R0, 0x1, P5 ;  /* 0x0000000004177211 */ /* 0x000fe200028f0eff */
[----:B------:R-:W-:Y:S01]  /*acf0*/  IMAD R4, R6, 0x2, R2 ;  /* 0x0000000206047824 */ /* 0x000fe200078e0202 */
[----:B------:R-:W-:-:S02]  /*ad00*/  ISETP.LT.AND P1, PT, R8, c[0x0][0x17c], !P0 ;  /* 0x00005f0008007a0c */ /* 0x000fc40004721270 */
[C---:B------:R-:W-:Y:S01]  /*ad10*/  LOP3.LUT R8, R19.reuse, 0x4a, R18, 0xfe, !PT ;  /* 0x0000004a13087812 */ /* 0x040fe200078efe12 */
[----:B-----5:R1:W-:Y:S01]  /*ad20*/  @P2 STG.E.U16 [R22.64], R15 ;  /* 0x0000000f16002986 */ /* 0x0203e2000c101506 */
[-C--:B0-----:R-:W-:Y:S02]  /*ad30*/  LEA R20, P5, R2, R3.reuse, 0x1 ;  /* 0x0000000302147211 */ /* 0x081fe400078a08ff */
[----:B------:R-:W-:Y:S02]  /*ad40*/  ISETP.LT.AND P2, PT, R8, c[0x0][0x17c], !P0 ;  /* 0x00005f0008007a0c */ /* 0x000fe40004741270 */
[-C--:B------:R-:W-:Y:S01]  /*ad50*/  LEA.HI.X.SX32 R21, R2, R0.reuse, 0x1, P5 ;  /* 0x0000000002157211 */ /* 0x080fe200028f0eff */
[----:B------:R-:W-:Y:S01]  /*ad60*/  IMAD R8, R6, 0x2, R4 ;  /* 0x0000000206087824 */ /* 0x000fe200078e0204 */
[----:B------:R-:W-:Y:S02]  /*ad70*/  LOP3.LUT R2, R19, 0x4c, R18, 0xfe, !PT ;  /* 0x0000004c13027812 */ /* 0x000fe400078efe12 */
[----:B-1----:R-:W-:Y:S01]  /*ad80*/  LEA R22, P5, R4, R3, 0x1 ;  /* 0x0000000304167211 */ /* 0x002fe200078a08ff */
[----:B---3--:R0:W-:Y:S01]  /*ad90*/  @P3 STG.E.U16 [R20.64], R14 ;  /* 0x0000000e14003986 */ /* 0x0081e2000c101506 */
[----:B------:R-:W-:Y:S01]  /*ada0*/  ISETP.LT.AND P3, PT, R2, c[0x0][0x17c], !P0 ;  /* 0x00005f0002007a0c */ /* 0x000fe20004761270 */
[----:B------:R-:W-:Y:S01]  /*adb0*/  IMAD R2, R6, 0x2, R8 ;  /* 0x0000000206027824 */ /* 0x000fe200078e0208 */
[----:B------:R-:W-:-:S02]  /*adc0*/  LEA.HI.X.SX32 R23, R4, R0, 0x1, P5 ;  /* 0x0000000004177211 */ /* 0x000fc400028f0eff */
[----:B------:R-:W-:-:S03]  /*add0*/  LOP3.LUT R4, R19, 0x4e, R18, 0xfe, !PT ;  /* 0x0000004e13047812 */ /* 0x000fc600078efe12 */
[----:B------:R1:W-:Y:S01]  /*ade0*/  @P4 STG.E.U16 [R22.64], R11 ;  /* 0x0000000b16004986 */ /* 0x0003e2000c101506 */
[-C--:B0-----:R-:W-:Y:S02]  /*adf0*/  LEA R20, P5, R8, R3.reuse, 0x1 ;  /* 0x0000000308147211 */ /* 0x081fe400078a08ff */
[----:B------:R-:W-:Y:S02]  /*ae00*/  ISETP.LT.AND P4, PT, R4, c[0x0][0x17c], !P0 ;  /* 0x00005f0004007a0c */ /* 0x000fe40004781270 */
[-C--:B------:R-:W-:Y:S01]  /*ae10*/  LEA.HI.X.SX32 R21, R8, R0.reuse, 0x1, P5 ;  /* 0x0000000008157211 */ /* 0x080fe200028f0eff */
[----:B------:R-:W-:Y:S01]  /*ae20*/  IMAD R4, R6, 0x2, R2 ;  /* 0x0000000206047824 */ /* 0x000fe200078e0202 */
[----:B------:R-:W-:Y:S02]  /*ae30*/  LOP3.LUT R8, R19, 0x50, R18, 0xfe, !PT ;  /* 0x0000005013087812 */ /* 0x000fe400078efe12 */
[C---:B-1----:R-:W-:Y:S01]  /*ae40*/  LEA R22, P5, R2.reuse, R3, 0x1 ;  /* 0x0000000302167211 */ /* 0x042fe200078a08ff */
[----:B----4-:R0:W-:Y:S03]  /*ae50*/  @P6 STG.E.U16 [R20.64], R10 ;  /* 0x0000000a14006986 */ /* 0x0101e6000c101506 */
[----:B------:R-:W-:-:S02]  /*ae60*/  LEA.HI.X.SX32 R23, R2, R0, 0x1, P5 ;  /* 0x0000000002177211 */ /* 0x000fc400028f0eff */
[----:B------:R-:W-:Y:S01]  /*ae70*/  ISETP.LT.AND P5, PT, R8, c[0x0][0x17c], !P0 ;  /* 0x00005f0008007a0c */ /* 0x000fe200047a1270 */
[----:B------:R-:W-:Y:S01]  /*ae80*/  IMAD R8, R6, 0x2, R4 ;  /* 0x0000000206087824 */ /* 0x000fe200078e0204 */
[C---:B------:R-:W-:Y:S01]  /*ae90*/  LOP3.LUT R2, R19.reuse, 0x52, R18, 0xfe, !PT ;  /* 0x0000005213027812 */ /* 0x040fe200078efe12 */
[----:B------:R1:W-:Y:S01]  /*aea0*/  @P1 STG.E.U16 [R22.64], R7 ;  /* 0x0000000716001986 */ /* 0x0003e2000c101506 */
[----:B0-----:R-:W-:Y:S02]  /*aeb0*/  LEA R20, P6, R4, R3, 0x1 ;  /* 0x0000000304147211 */ /* 0x001fe400078c08ff */
[----:B------:R-:W-:Y:S01]  /*aec0*/  ISETP.LT.AND P1, PT, R2, c[0x0][0x17c], !P0 ;  /* 0x00005f0002007a0c */ /* 0x000fe20004721270 */
[----:B------:R-:W-:Y:S01]  /*aed0*/  IMAD R2, R6, 0x2, R8 ;  /* 0x0000000206027824 */ /* 0x000fe200078e0208 */
[----:B------:R-:W-:Y:S02]  /*aee0*/  LEA.HI.X.SX32 R21, R4, R0, 0x1, P6 ;  /* 0x0000000004157211 */ /* 0x000fe400030f0eff */
[----:B------:R-:W-:-:S02]  /*aef0*/  LOP3.LUT R4, R19, 0x54, R18, 0xfe, !PT ;  /* 0x0000005413047812 */ /* 0x000fc400078efe12 */
[----:B-1----:R-:W-:-:S04]  /*af00*/  LEA R22, P6, R8, R3, 0x1 ;  /* 0x0000000308167211 */ /* 0x002fc800078c08ff */
[----:B------:R-:W-:Y:S02]  /*af10*/  LEA.HI.X.SX32 R23, R8, R0, 0x1, P6 ;  /* 0x0000000008177211 */ /* 0x000fe400030f0eff */
[----:B------:R-:W-:Y:S01]  /*af20*/  LOP3.LUT R8, R19, 0x56, R18, 0xfe, !PT ;  /* 0x0000005613087812 */ /* 0x000fe200078efe12 */
[----:B------:R-:W-:Y:S04]  /*af30*/  STL [R1+0x40c], R9 ;  /* 0x00040c0901007387 */ /* 0x000fe80000100800 */
[----:B--2---:R0:W-:Y:S01]  /*af40*/  @P2 STG.E.U16 [R20.64], R29 ;  /* 0x0000001d14002986 */ /* 0x0041e2000c101506 */
[----:B------:R-:W-:Y:S01]  /*af50*/  ISETP.LT.AND P2, PT, R4, c[0x0][0x17c], !P0 ;  /* 0x00005f0004007a0c */ /* 0x000fe20004741270 */
[----:B------:R-:W-:Y:S02]  /*af60*/  IMAD R4, R6, 0x2, R2 ;  /* 0x0000000206047824 */ /* 0x000fe400078e0202 */
[----:B------:R1:W-:Y:S01]  /*af70*/  @P3 STG.E.U16 [R22.64], R28 ;  /* 0x0000001c16003986 */ /* 0x0003e2000c101506 */
[----:B------:R-:W-:Y:S01]  /*af80*/  ISETP.LT.AND P3, PT, R8, c[0x0][0x17c], !P0 ;  /* 0x00005f0008007a0c */ /* 0x000fe20004761270 */
[----:B------:R-:W-:Y:S01]  /*af90*/  IMAD R8, R6, 0x2, R4 ;  /* 0x0000000206087824 */ /* 0x000fe200078e0204 */
[----:B0-----:R-:W-:-:S04]  /*afa0*/  LEA R20, P6, R2, R3, 0x1 ;  /* 0x0000000302147211 */ /* 0x001fc800078c08ff */
[-C--:B------:R-:W-:Y:S02]  /*afb0*/  LEA.HI.X.SX32 R21, R2, R0.reuse, 0x1, P6 ;  /* 0x0000000002157211 */ /* 0x080fe400030f0eff */
[C---:B------:R-:W-:Y:S02]  /*afc0*/  LOP3.LUT R2, R19.reuse, 0x58, R18, 0xfe, !PT ;  /* 0x0000005813027812 */ /* 0x040fe400078efe12 */
[----:B-1----:R-:W-:Y:S01]  /*afd0*/  LEA R22, P6, R4, R3, 0x1 ;  /* 0x0000000304167211 */ /* 0x002fe200078c08ff */
[----:B------:R0:W-:Y:S01]  /*afe0*/  @P4 STG.E.U16 [R20.64], R27 ;  /* 0x0000001b14004986 */ /* 0x0001e2000c101506 */
[----:B------:R-:W-:Y:S01]  /*aff0*/  ISETP.LT.AND P4, PT, R2, c[0x0][0x17c], !P0 ;  /* 0x00005f0002007a0c */ /* 0x000fe20004781270 */
[----:B------:R-:W-:Y:S01]  /*b000*/  IMAD R2, R6, 0x2, R8 ;  /* 0x0000000206027824 */ /* 0x000fe200078e0208 */
[----:B------:R-:W-:Y:S02]  /*b010*/  LEA.HI.X.SX32 R23, R4, R0, 0x1, P6 ;  /* 0x0000000004177211 */ /* 0x000fe400030f0eff */
[----:B------:R-:W-:-:S02]  /*b020*/  LOP3.LUT R4, R19, 0x5a, R18, 0xfe, !PT ;  /* 0x0000005a13047812 */ /* 0x000fc400078efe12 */
[----:B0-----:R-:W-:-:S04]  /*b030*/  LEA R20, P6, R8, R3, 0x1 ;  /* 0x0000000308147211 */ /* 0x001fc800078c08ff */
[----:B------:R-:W-:Y:S02]  /*b040*/  LEA.HI.X.SX32 R21, R8, R0, 0x1, P6 ;  /* 0x0000000008157211 */ /* 0x000fe400030f0eff */
[----:B------:R-:W-:Y:S01]  /*b050*/  LOP3.LUT R8, R19, 0x5c, R18, 0xfe, !PT ;  /* 0x0000005c13087812 */ /* 0x000fe200078efe12 */
[----:B------:R0:W-:Y:S01]  /*b060*/  @P5 STG.E.U16 [R22.64], R12 ;  /* 0x0000000c16005986 */ /* 0x0001e2000c101506 */
[----:B------:R-:W-:Y:S01]  /*b070*/  ISETP.LT.AND P5, PT, R4, c[0x0][0x17c], !P0 ;  /* 0x00005f0004007a0c */ /* 0x000fe200047a1270 */
[----:B------:R-:W-:Y:S02]  /*b080*/  IMAD R4, R6, 0x2, R2 ;  /* 0x0000000206047824 */ /* 0x000fe400078e0202 */
[----:B------:R1:W-:Y:S01]  /*b090*/  @P1 STG.E.U16 [R20.64], R24 ;  /* 0x0000001814001986 */ /* 0x0003e2000c101506 */
[----:B------:R-:W-:Y:S01]  /*b0a0*/  ISETP.LT.AND P1, PT, R8, c[0x0][0x17c], !P0 ;  /* 0x00005f0008007a0c */ /* 0x000fe20004721270 */
[----:B------:R-:W-:Y:S01]  /*b0b0*/  IMAD R8, R6, 0x2, R4 ;  /* 0x0000000206087824 */ /* 0x000fe200078e0204 */
[----:B0-----:R-:W-:-:S04]  /*b0c0*/  LEA R22, P6, R2, R3, 0x1 ;  /* 0x0000000302167211 */ /* 0x001fc800078c08ff */
[-C--:B------:R-:W-:Y:S02]  /*b0d0*/  LEA.HI.X.SX32 R23, R2, R0.reuse, 0x1, P6 ;  /* 0x0000000002177211 */ /* 0x080fe400030f0eff */
[----:B------:R-:W-:Y:S02]  /*b0e0*/  LOP3.LUT R2, R19, 0x5e, R18, 0xfe, !PT ;  /* 0x0000005e13027812 */ /* 0x000fe400078efe12 */
[----:B-1----:R-:W-:Y:S01]  /*b0f0*/  LEA R20, P6, R4, R3, 0x1 ;  /* 0x0000000304147211 */ /* 0x002fe200078c08ff */
[----:B------:R0:W-:Y:S01]  /*b100*/  @P2 STG.E.U16 [R22.64], R25 ;  /* 0x0000001916002986 */ /* 0x0001e2000c101506 */
[----:B------:R-:W-:Y:S01]  /*b110*/  ISETP.LT.AND P2, PT, R2, c[0x0][0x17c], !P0 ;  /* 0x00005f0002007a0c */ /* 0x000fe20004741270 */
[----:B------:R-:W-:Y:S01]  /*b120*/  IMAD R2, R6, 0x2, R8 ;  /* 0x0000000206027824 */ /* 0x000fe200078e0208 */
[----:B------:R-:W-:-:S05]  /*b130*/  LEA.HI.X.SX32 R21, R4, R0, 0x1, P6 ;  /* 0x0000000004157211 */ /* 0x000fca00030f0eff */
[----:B------:R1:W-:Y:S01]  /*b140*/  @P3 STG.E.U16 [R20.64], R26 ;  /* 0x0000001a14003986 */ /* 0x0003e2000c101506 */
[----:B0-----:R-:W-:-:S04]  /*b150*/  LEA R22, P6, R8, R3, 0x1 ;  /* 0x0000000308167211 */ /* 0x001fc800078c08ff */
[----:B------:R-:W-:Y:S02]  /*b160*/  LEA.HI.X.SX32 R23, R8, R0, 0x1, P6 ;  /* 0x0000000008177211 */ /* 0x000fe400030f0eff */
[----:B-1----:R-:W-:-:S04]  /*b170*/  LEA R20, P6, R2, R3, 0x1 ;  /* 0x0000000302147211 */ /* 0x002fc800078c08ff */
[----:B------:R-:W-:Y:S01]  /*b180*/  LEA.HI.X.SX32 R21, R2, R0, 0x1, P6 ;  /* 0x0000000002157211 */ /* 0x000fe200030f0eff */
[----:B------:R-:W-:Y:S04]  /*b190*/  @P4 STG.E.U16 [R22.64], R5 ;  /* 0x0000000516004986 */ /* 0x000fe8000c101506 */
[----:B------:R0:W-:Y:S04]  /*b1a0*/  @P5 STG.E.U16 [R20.64], R9 ;  /* 0x0000000914005986 */ /* 0x0001e8000c101506 */
[----:B0-----:R-:W2:Y:S01]  /*b1b0*/  LDL.LU R9, [R1+0x310] ;  /* 0x0003100001097983 */ /* 0x001ea20000300800 */
[----:B------:R-:W-:-:S04]  /*b1c0*/  LOP3.LUT R4, R19, 0x60, R18, 0xfe, !PT ;  /* 0x0000006013047812 */ /* 0x000fc800078efe12 */
[----:B------:R-:W-:Y:S01]  /*b1d0*/  ISETP.LT.AND P3, PT, R4, c[0x0][0x17c], !P0 ;  /* 0x00005f0004007a0c */ /* 0x000fe20004761270 */
[----:B------:R-:W-:Y:S01]  /*b1e0*/  IMAD R4, R6, 0x2, R2 ;  /* 0x0000000206047824 */ /* 0x000fe200078e0202 */
[----:B------:R-:W-:-:S04]  /*b1f0*/  LOP3.LUT R8, R19, 0x62, R18, 0xfe, !PT ;  /* 0x0000006213087812 */ /* 0x000fc800078efe12 */
[-C--:B------:R-:W-:Y:S02]  /*b200*/  LEA R22, P6, R4, R3.reuse, 0x1 ;  /* 0x0000000304167211 */ /* 0x080fe400078c08ff */
[----:B------:R-:W-:Y:S01]  /*b210*/  ISETP.LT.AND P4, PT, R8, c[0x0][0x17c], !P0 ;  /* 0x00005f0008007a0c */ /* 0x000fe20004781270 */
[----:B------:R-:W-:Y:S01]  /*b220*/  IMAD R8, R6, 0x2, R4 ;  /* 0x0000000206087824 */ /* 0x000fe200078e0204 */
[-C--:B------:R-:W-:Y:S02]  /*b230*/  LEA.HI.X.SX32 R23, R4, R0.reuse, 0x1, P6 ;  /* 0x0000000004177211 */ /* 0x080fe400030f0eff */
[----:B------:R-:W-:Y:S01]  /*b240*/  LOP3.LUT R2, R19, 0x64, R18, 0xfe, !PT ;  /* 0x0000006413027812 */ /* 0x000fe200078efe12 */
[----:B------:R-:W-:Y:S01]  /*b250*/  STL [R1+0x410], R13 ;  /* 0x0004100d01007387 */ /* 0x000fe20000100800 */
[----:B------:R-:W-:Y:S02]  /*b260*/  LEA R20, P6, R8, R3, 0x1 ;  /* 0x0000000308147211 */ /* 0x000fe400078c08ff */
[----:B------:R-:W-:Y:S01]  /*b270*/  ISETP.LT.AND P5, PT, R2, c[0x0][0x17c], !P0 ;  /* 0x00005f0002007a0c */ /* 0x000fe200047a1270 */
[----:B------:R-:W-:Y:S01]  /*b280*/  IMAD R2, R6, 0x2, R8 ;  /* 0x0000000206027824 */ /* 0x000fe200078e0208 */
[----:B------:R0:W-:Y:S01]  /*b290*/  @P1 STG.E.U16 [R22.64], R13 ;  /* 0x0000000d16001986 */ /* 0x0001e2000c101506 */
[----:B------:R-:W-:-:S02]  /*b2a0*/  LEA.HI.X.SX32 R21, R8, R0, 0x1, P6 ;  /* 0x0000000008157211 */ /* 0x000fc400030f0eff */
[----:B------:R-:W-:-:S03]  /*b2b0*/  PRMT R5, R15, 0x7632, R5 ;  /* 0x000076320f057816 */ /* 0x000fc60000000005 */
[----:B------:R-:W-:Y:S01]  /*b2c0*/  @P2 STG.E.U16 [R20.64], R17 ;  /* 0x0000001114002986 */ /* 0x000fe2000c101506 */
[----:B0-----:R-:W-:-:S04]  /*b2d0*/  LEA R22, P6, R2, R3, 0x1 ;  /* 0x0000000302167211 */ /* 0x001fc800078c08ff */
[----:B------:R-:W-:-:S05]  /*b2e0*/  LEA.HI.X.SX32 R23, R2, R0, 0x1, P6 ;  /* 0x0000000002177211 */ /* 0x000fca00030f0eff */
[----:B------:R0:W-:Y:S02]  /*b2f0*/  @P3 STG.E.U16 [R22.64], R5 ;  /* 0x0000000516003986 */ /* 0x0001e4000c101506 */
[----:B0-----:R-:W-:Y:S02]  /*b300*/  PRMT R5, R11, 0x7632, R5 ;  /* 0x000076320b057816 */ /* 0x001fe40000000005 */
[----:B------:R-:W-:Y:S01]  /*b310*/  STL [R1+0x414], R17 ;  /* 0x0004141101007387 */ /* 0x000fe20000100800 */
[----:B--2---:R-:W-:-:S03]  /*b320*/  LOP3.LUT R4, R9, 0x66, R18, 0xfe, !PT ;  /* 0x0000006609047812 */ /* 0x004fc600078efe12 */
[----:B------:R-:W0:Y:S01]  /*b330*/  S2R R18, SR_TID.X ;  /* 0x0000000000127919 */ /* 0x000e220000002100 */
[----:B------:R-:W-:Y:S01]  /*b340*/  ISETP.LT.AND P1, PT, R4, c[0x0][0x17c], !P0 ;  /* 0x00005f0004007a0c */ /* 0x000fe20004721270 */
[----:B------:R-:W-:-:S05]  /*b350*/  IMAD R4, R6, 0x2, R2 ;  /* 0x0000000206047824 */ /* 0x000fca00078e0202 */
[----:B------:R-:W-:Y:S02]  /*b360*/  LEA R20, P6, R4, R3, 0x1 ;  /* 0x0000000304147211 */ /* 0x000fe400078c08ff */
[----:B0-----:R-:W-:-:S04]  /*b370*/  SHF.R.U32.HI R13, RZ, 0x8, R18 ;  /* 0x00000008ff0d7819 */ /* 0x001fc80000011612 */
[----:B------:R-:W-:-:S04]  /*b380*/  SGXT.U32 R13, R13, 0x1 ;  /* 0x000000010d0d781a */ /* 0x000fc80000000000 */
[C-C-:B------:R-:W-:Y:S02]  /*b390*/  LOP3.LUT R8, R9.reuse, 0x68, R13.reuse, 0xfe, !PT ;  /* 0x0000006809087812 */ /* 0x140fe400078efe0d */
[----:B------:R-:W-:Y:S02]  /*b3a0*/  LOP3.LUT R2, R9, 0x6a, R13, 0xfe, !PT ;  /* 0x0000006a09027812 */ /* 0x000fe400078efe0d */
[----:B------:R-:W-:Y:S01]  /*b3b0*/  ISETP.LT.AND P2, PT, R8, c[0x0][0x17c], !P0 ;  /* 0x00005f0008007a0c */ /* 0x000fe20004741270 */
[--C-:B------:R-:W-:Y:S01]  /*b3c0*/  IMAD R8, R6, 0x2, R4.reuse ;  /* 0x0000000206087824 */ /* 0x100fe200078e0204 */
[----:B------:R-:W-:Y:S02]  /*b3d0*/  LEA.HI.X.SX32 R21, R4, R0, 0x1, P6 ;  /* 0x0000000004157211 */ /* 0x000fe400030f0eff */
[----:B------:R-:W-:Y:S02]  /*b3e0*/  PRMT R4, R14, 0x7632, R4 ;  /* 0x000076320e047816 */ /* 0x000fe40000000004 */
[----:B------:R-:W-:-:S02]  /*b3f0*/  ISETP.LT.AND P3, PT, R2, c[0x0][0x17c], !P0 ;  /* 0x00005f0002007a0c */ /* 0x000fc40004761270 */
[C-C-:B------:R-:W-:Y:S01]  /*b400*/  LOP3.LUT R2, R9.reuse, 0x6c, R13.reuse, 0xfe, !PT ;  /* 0x0000006c09027812 */ /* 0x140fe200078efe0d */
[----:B------:R0:W-:Y:S01]  /*b410*/  @P4 STG.E.U16 [R20.64], R4 ;  /* 0x0000000414004986 */ /* 0x0001e2000c101506 */
[----:B------:R-:W-:Y:S02]  /*b420*/  LEA R22, P6, R8, R3, 0x1 ;  /* 0x0000000308167211 */ /* 0x000fe400078c08ff */
[----:B------:R-:W-:Y:S01]  /*b430*/  ISETP.LT.AND P4, PT, R2, c[0x0][0x17c], !P0 ;  /* 0x00005f0002007a0c */ /* 0x000fe20004781270 */
[----:B------:R-:W-:Y:S01]  /*b440*/  IMAD R2, R6, 0x2, R8 ;  /* 0x0000000206027824 */ /* 0x000fe200078e0208 */
[----:B------:R-:W-:Y:S02]  /*b450*/  LEA.HI.X.SX32 R23, R8, R0, 0x1, P6 ;  /* 0x0000000008177211 */ /* 0x000fe400030f0eff */
[----:B------:R-:W-:-:S03]  /*b460*/  LOP3.LUT R8, R9, 0x6e, R13, 0xfe, !PT ;  /* 0x0000006e09087812 */ /* 0x000fc600078efe0d */
[----:B------:R1:W-:Y:S01]  /*b470*/  @P5 STG.E.U16 [R22.64], R5 ;  /* 0x0000000516005986 */ /* 0x0003e2000c101506 */
[-C--:B0-----:R-:W-:Y:S01]  /*b480*/  LEA R20, P6, R2, R3.reuse, 0x1 ;  /* 0x0000000302147211 */ /* 0x081fe200078c08ff */
[----:B------:R-:W-:Y:S01]  /*b490*/  IMAD R4, R6, 0x2, R2 ;  /* 0x0000000206047824 */ /* 0x000fe200078e0202 */
[----:B------:R-:W-:Y:S02]  /*b4a0*/  ISETP.LT.AND P5, PT, R8, c[0x0][0x17c], !P0 ;  /* 0x00005f0008007a0c */ /* 0x000fe400047a1270 */
[----:B------:R-:W-:Y:S01]  /*b4b0*/  LEA.HI.X.SX32 R21, R2, R0, 0x1, P6 ;  /* 0x0000000002157211 */ /* 0x000fe200030f0eff */
[----:B------:R-:W-:Y:S01]  /*b4c0*/  IMAD R2, R6, 0x2, R4 ;  /* 0x0000000206027824 */ /* 0x000fe200078e0204 */
[----:B------:R-:W-:Y:S02]  /*b4d0*/  PRMT R8, R10, 0x7632, R8 ;  /* 0x000076320a087816 */ /* 0x000fe40000000008 */
[----:B-1----:R-:W-:-:S03]  /*b4e0*/  LEA R22, P6, R4, R3, 0x1 ;  /* 0x0000000304167211 */ /* 0x002fc600078c08ff */
[----:B------:R0:W-:Y:S01]  /*b4f0*/  @P1 STG.E.U16 [R20.64], R8 ;  /* 0x0000000814001986 */ /* 0x0001e2000c101506 */
[----:B------:R-:W-:Y:S01]  /*b500*/  LEA.HI.X.SX32 R23, R4, R0, 0x1, P6 ;  /* 0x0000000004177211 */ /* 0x000fe200030f0eff */
[----:B------:R-:W-:Y:S01]  /*b510*/  IMAD R4, R6, 0x2, R2 ;  /* 0x0000000206047824 */ /* 0x000fe200078e0202 */
[----:B------:R-:W-:Y:S02]  /*b520*/  PRMT R5, R7, 0x7632, R5 ;  /* 0x0000763207057816 */ /* 0x000fe40000000005 */
[----:B0-----:R-:W-:-:S04]  /*b530*/  LEA R20, P1, R2, R3, 0x1 ;  /* 0x0000000302147211 */ /* 0x001fc800078208ff */
[----:B------:R-:W-:Y:S01]  /*b540*/  LEA.HI.X.SX32 R21, R2, R0, 0x1, P1 ;  /* 0x0000000002157211 */ /* 0x000fe200008f0eff */
[----:B------:R-:W-:Y:S01]  /*b550*/  IMAD R2, R6, 0x2, R4 ;  /* 0x0000000206027824 */ /* 0x000fe200078e0204 */
[C-C-:B------:R-:W-:Y:S02]  /*b560*/  LOP3.LUT R6, R9.reuse, 0x8a, R13.reuse, 0xfe, !PT ;  /* 0x0000008a09067812 */ /* 0x140fe400078efe0d */
[C-C-:B------:R-:W-:Y:S02]  /*b570*/  LOP3.LUT R10, R9.reuse, 0x8c, R13.reuse, 0xfe, !PT ;  /* 0x0000008c090a7812 */ /* 0x140fe400078efe0d */
[C-C-:B------:R-:W-:Y:S01]  /*b580*/  LOP3.LUT R7, R9.reuse, 0x8e, R13.reuse, 0xfe, !PT ;  /* 0x0000008e09077812 */ /* 0x140fe200078efe0d */
[----:B------:R0:W-:Y:S04]  /*b590*/  STL [R1], R6 ;  /* 0x0000000601007387 */ /* 0x0001e80000100800 */
[----:B------:R1:W-:Y:S04]  /*b5a0*/  STL [R1+0x10], R10 ;  /* 0x0000100a01007387 */ /* 0x0003e80000100800 */
[----:B------:R2:W-:Y:S01]  /*b5b0*/  STL [R1+0x20], R7 ;  /* 0x0000200701007387 */ /* 0x0005e20000100800 */
[----:B0-----:R-:W-:-:S02]  /*b5c0*/  LOP3.LUT R6, R9, 0x90, R13, 0xfe, !PT ;  /* 0x0000009009067812 */ /* 0x001fc400078efe0d */
[----:B-1----:R-:W-:-:S03]  /*b5d0*/  LOP3.LUT R10, R9, 0x92, R13, 0xfe, !PT ;  /* 0x00000092090a7812 */ /* 0x002fc600078efe0d */
[----:B------:R0:W-:Y:S01]  /*b5e0*/  STL [R1+0x24], R6 ;  /* 0x0000240601007387 */ /* 0x0001e20000100800 */
[----:B--2---:R-:W-:-:S03]  /*b5f0*/  LOP3.LUT R7, R9, 0x94, R13, 0xfe, !PT ;  /* 0x0000009409077812 */ /* 0x004fc600078efe0d */
[----:B------:R1:W-:Y:S04]  /*b600*/  STL [R1+0x30], R10 ;  /* 0x0000300a01007387 */ /* 0x0003e80000100800 */
[----:B------:R2:W-:Y:S01]  /*b610*/  STL [R1+0x34], R7 ;  /* 0x0000340701007387 */ /* 0x0005e20000100800 */
[C-C-:B0-----:R-:W-:Y:S02]  /*b620*/  LOP3.LUT R6, R9.reuse, 0x96, R13.reuse, 0xfe, !PT ;  /* 0x0000009609067812 */ /* 0x141fe400078efe0d */
[----:B-1----:R-:W-:-:S03]  /*b630*/  LOP3.LUT R10, R9, 0x98, R13, 0xfe, !PT ;  /* 0x00000098090a7812 */ /* 0x002fc600078efe0d */
[----:B------:R-:W-:Y:S01]  /*b640*/  STL [R1+0x40], R6 ;  /* 0x0000400601007387 */ /* 0x000fe20000100800 */
[----:B--2---:R-:W-:-:S03]  /*b650*/  LOP3.LUT R7, R9, 0x9a, R13, 0xfe, !PT ;  /* 0x0000009a09077812 */ /* 0x004fc600078efe0d */
[----:B------:R-:W-:Y:S01]  /*b660*/  STL [R1+0x50], R10 ;  /* 0x0000500a01007387 */ /* 0x000fe20000100800 */
[----:B------:R-:W-:-:S03]  /*b670*/  LOP3.LUT R11, R9, 0xa4, R13, 0xfe, !PT ;  /* 0x000000a4090b7812 */ /* 0x000fc600078efe0d */
[----:B------:R0:W-:Y:S01]  /*b680*/  STL [R1+0x60], R7 ;  /* 0x0000600701007387 */ /* 0x0001e20000100800 */
[----:B------:R-:W-:-:S03]  /*b690*/  LOP3.LUT R15, R9, 0xa8, R13, 0xfe, !PT ;  /* 0x000000a8090f7812 */ /* 0x000fc600078efe0d */
[----:B------:R1:W-:Y:S01]  /*b6a0*/  STL [R1+0x84], R11 ;  /* 0x0000840b01007387 */ /* 0x0003e20000100800 */
[C-C-:B0-----:R-:W-:Y:S02]  /*b6b0*/  LOP3.LUT R7, R9.reuse, 0xa6, R13.reuse, 0xfe, !PT ;  /* 0x000000a609077812 */ /* 0x141fe400078efe0d */
[----:B-1----:R-:W-:-:S03]  /*b6c0*/  LOP3.LUT R11, R9, 0xaa, R13, 0xfe, !PT ;  /* 0x000000aa090b7812 */ /* 0x002fc600078efe0d */
[----:B------:R0:W-:Y:S04]  /*b6d0*/  STL [R1+0x90], R7 ;  /* 0x0000900701007387 */ /* 0x0001e80000100800 */
[----:B------:R1:W-:Y:S01]  /*b6e0*/  STL [R1+0x94], R15 ;  /* 0x0000940f01007387 */ /* 0x0003e20000100800 */
[----:B0-----:R-:W-:-:S03]  /*b6f0*/  LOP3.LUT R7, R9, 0xac, R13, 0xfe, !PT ;  /* 0x000000ac09077812 */ /* 0x001fc600078efe0d */
[----:B------:R0:W-:Y:S01]  /*b700*/  STL [R1+0xa0], R11 ;  /* 0x0000a00b01007387 */ /* 0x0001e20000100800 */
[----:B-1----:R-:W-:-:S03]  /*b710*/  LOP3.LUT R15, R9, 0xae, R13, 0xfe, !PT ;  /* 0x000000ae090f7812 */ /* 0x002fc600078efe0d */
[----:B------:R1:W-:Y:S01]  /*b720*/  STL [R1+0xa4], R7 ;  /* 0x0000a40701007387 */ /* 0x0003e20000100800 */
[----:B0-----:R-:W-:-:S03]  /*b730*/  LOP3.LUT R11, R9, 0xb0, R13, 0xfe, !PT ;  /* 0x000000b0090b7812 */ /* 0x001fc600078efe0d */
[----:B------:R0:W-:Y:S01]  /*b740*/  STL [R1+0xb0], R15 ;  /* 0x0000b00f01007387 */ /* 0x0001e20000100800 */
[----:B-1----:R-:W-:-:S03]  /*b750*/  LOP3.LUT R7, R9, 0xb2, R13, 0xfe, !PT ;  /* 0x000000b209077812 */ /* 0x002fc600078efe0d */
[----:B------:R1:W-:Y:S04]  /*b760*/  STL [R1+0xb4], R11 ;  /* 0x0000b40b01007387 */ /* 0x0003e80000100800 */
[----:B------:R2:W-:Y:S01]  /*b770*/  STL [R1+0xc0], R7 ;  /* 0x0000c00701007387 */ /* 0x0005e20000100800 */
[C-C-:B0-----:R-:W-:Y:S02]  /*b780*/  LOP3.LUT R15, R9.reuse, 0xb4, R13.reuse, 0xfe, !PT ;  /* 0x000000b4090f7812 */ /* 0x141fe400078efe0d */
[----:B-1----:R-:W-:-:S03]  /*b790*/  LOP3.LUT R11, R9, 0xb6, R13, 0xfe, !PT ;  /* 0x000000b6090b7812 */ /* 0x002fc600078efe0d */
[----:B------:R0:W-:Y:S01]  /*b7a0*/  STL [R1+0xc4], R15 ;  /* 0x0000c40f01007387 */ /* 0x0001e20000100800 */
[----:B--2---:R-:W-:-:S03]  /*b7b0*/  LOP3.LUT R7, R9, 0xb8, R13, 0xfe, !PT ;  /* 0x000000b809077812 */ /* 0x004fc600078efe0d */
        /* <DEDUP_REMOVED lines=33> */
[C-C-:B-1----:R-:W-:Y:S02]  /*b9d0*/  LOP3.LUT R11, R9.reuse, 0xda, R13.reuse, 0xfe, !PT ;  /* 0x000000da090b7812 */ /* 0x142fe400078efe0d */
[C-C-:B--2---:R-:W-:Y:S01]  /*b9e0*/  LOP3.LUT R7, R9.reuse, 0xdc, R13.reuse, 0xfe, !PT ;  /* 0x000000dc09077812 */ /* 0x144fe200078efe0d */
[----:B------:R0:W-:Y:S04]  /*b9f0*/  STL [R1+0x10c], R15 ;  /* 0x00010c0f01007387 */ /* 0x0001e80000100800 */
[----:B------:R-:W-:Y:S04]  /*ba00*/  STL [R1+0x3ec], R7 ;  /* 0x0003ec0701007387 */ /* 0x000fe80000100800 */
[----:B------:R1:W-:Y:S01]  /*ba10*/  STL [R1+0x114], R11 ;  /* 0x0001140b01007387 */ /* 0x0003e20000100800 */
[----:B0-----:R-:W-:-:S03]  /*ba20*/  LOP3.LUT R15, R9, 0xe0, R13, 0xfe, !PT ;  /* 0x000000e0090f7812 */ /* 0x001fc600078efe0d */
[----:B------:R0:W-:Y:S01]  /*ba30*/  @P2 STG.E.U16 [R22.64], R5 ;  /* 0x0000000516002986 */ /* 0x0001e2000c101506 */
[C-C-:B------:R-:W-:Y:S02]  /*ba40*/  LOP3.LUT R19, R9.reuse, 0xe2, R13.reuse, 0xfe, !PT ;  /* 0x000000e209137812 */ /* 0x140fe400078efe0d */
[----:B-1----:R-:W-:-:S05]  /*ba50*/  LOP3.LUT R11, R9, 0xde, R13, 0xfe, !PT ;  /* 0x000000de090b7812 */ /* 0x002fca00078efe0d */
[----:B------:R1:W-:Y:S01]  /*ba60*/  STL [R1+0x3f0], R11 ;  /* 0x0003f00b01007387 */ /* 0x0003e20000100800 */
[----:B0-----:R-:W-:-:S03]  /*ba70*/  LEA R22, P1, R4, R3, 0x1 ;  /* 0x0000000304167211 */ /* 0x001fc600078208ff */
[----:B------:R0:W-:Y:S01]  /*ba80*/  STL [R1+0x3f4], R15 ;  /* 0x0003f40f01007387 */ /* 0x0001e20000100800 */
[----:B------:R-:W-:Y:S02]  /*ba90*/  PRMT R5, R29, 0x7632, R5 ;  /* 0x000076321d057816 */ /* 0x000fe40000000005 */
[----:B------:R-:W-:Y:S01]  /*baa0*/  PRMT R8, R28, 0x7632, R8 ;  /* 0x000076321c087816 */ /* 0x000fe20000000008 */
[----:B------:R2:W-:Y:S01]  /*bab0*/  STL [R1+0x3f8], R19 ;  /* 0x0003f81301007387 */ /* 0x0005e20000100800 */
[----:B------:R-:W-:Y:S02]  /*bac0*/  LEA.HI.X.SX32 R23, R4, R0, 0x1, P1 ;  /* 0x0000000004177211 */ /* 0x000fe400008f0eff */
[C-C-:B-1----:R-:W-:Y:S02]  /*bad0*/  LOP3.LUT R11, R9.reuse, 0xe6, R13.reuse, 0xfe, !PT ;  /* 0x000000e6090b7812 */ /* 0x142fe400078efe0d */
[C-C-:B0-----:R-:W-:Y:S02]  /*bae0*/  LOP3.LUT R15, R9.reuse, 0xe4, R13.reuse, 0xfe, !PT ;  /* 0x000000e4090f7812 */ /* 0x141fe400078efe0d */
[C-C-:B------:R-:W-:Y:S01]  /*baf0*/  LOP3.LUT R7, R9.reuse, 0xe8, R13.reuse, 0xfe, !PT ;  /* 0x000000e809077812 */ /* 0x140fe200078efe0d */
[----:B--2---:R-:W2:Y:S01]  /*bb00*/  LDL.LU R19, [R1+0x54] ;  /* 0x0000540001137983 */ /* 0x004ea20000300800 */
[----:B------:R-:W-:-:S03]  /*bb10*/  LOP3.LUT R17, R9, 0xea, R13, 0xfe, !PT ;  /* 0x000000ea09117812 */ /* 0x000fc600078efe0d */
[----:B------:R0:W-:Y:S04]  /*bb20*/  STL [R1+0x128], R15 ;  /* 0x0001280f01007387 */ /* 0x0001e80000100800 */
[----:B------:R-:W-:Y:S04]  /*bb30*/  @P3 STG.E.U16 [R20.64], R5 ;  /* 0x0000000514003986 */ /* 0x000fe8000c101506 */
[----:B------:R1:W-:Y:S04]  /*bb40*/  @P4 STG.E.U16 [R22.64], R8 ;  /* 0x0000000816004986 */ /* 0x0003e8000c101506 */
[----:B0-----:R-:W3:Y:S04]  /*bb50*/  LDL.LU R15, [R1+0x44] ;  /* 0x00004400010f7983 */ /* 0x001ee80000300800 */
[----:B------:R0:W-:Y:S01]  /*bb60*/  STL [R1+0x12c], R11 ;  /* 0x00012c0b01007387 */ /* 0x0001e20000100800 */
[----:B-1----:R-:W-:-:S03]  /*bb70*/  LOP3.LUT R23, R9, 0xec, R13, 0xfe, !PT ;  /* 0x000000ec09177812 */ /* 0x002fc600078efe0d */
[----:B0-----:R-:W4:Y:S04]  /*bb80*/  LDL.LU R11, [R1+0x14] ;  /* 0x00001400010b7983 */ /* 0x001f280000300800 */
[----:B------:R0:W-:Y:S04]  /*bb90*/  STL [R1+0x130], R7 ;  /* 0x0001300701007387 */ /* 0x0001e80000100800 */
        /* <DEDUP_REMOVED lines=9> */
[----:B-----5:R-:W-:-:S03]  /*bc30*/  LOP3.LUT R17, R9, 0xf6, R13, 0xfe, !PT ;  /* 0x000000f609117812 */ /* 0x020fc600078efe0d */
[----:B------:R1:W-:Y:S01]  /*bc40*/  STL [R1+0x148], R7 ;  /* 0x0001480701007387 */ /* 0x0003e20000100800 */
[C---:B------:R-:W-:Y:S02]  /*bc50*/  LEA R24, P1, R2.reuse, R3, 0x1 ;  /* 0x0000000302187211 */ /* 0x040fe400078208ff */
[----:B------:R-:W-:Y:S02]  /*bc60*/  PRMT R4, R27, 0x7632, R4 ;  /* 0x000076321b047816 */ /* 0x000fe40000000004 */
[----:B0-----:R-:W-:Y:S01]  /*bc70*/  LOP3.LUT R23, R9, 0xf8, R13, 0xfe, !PT ;  /* 0x000000f809177812 */ /* 0x001fe200078efe0d */
[----:B-1----:R-:W5:Y:S01]  /*bc80*/  LDL.LU R7, [R1+0x4] ;  /* 0x0000040001077983 */ /* 0x002f620000300800 */
[----:B------:R-:W-:-:S03]  /*bc90*/  LEA.HI.X.SX32 R25, R2, R0, 0x1, P1 ;  /* 0x0000000002197211 */ /* 0x000fc600008f0eff */
[----:B------:R0:W-:Y:S04]  /*bca0*/  STL [R1+0x150], R17 ;  /* 0x0001501101007387 */ /* 0x0001e80000100800 */
[----:B------:R-:W-:Y:S01]  /*bcb0*/  STL [R1+0x154], R23 ;  /* 0x0001541701007387 */ /* 0x000fe20000100800 */
[----:B0-----:R-:W-:-:S03]  /*bcc0*/  LOP3.LUT R17, R9, 0xfa, R13, 0xfe, !PT ;  /* 0x000000fa09117812 */ /* 0x001fc600078efe0d */
[----:B------:R-:W-:Y:S01]  /*bcd0*/  @P5 STG.E.U16 [R24.64], R4 ;  /* 0x0000000418005986 */ /* 0x000fe2000c101506 */
[----:B------:R-:W-:-:S03]  /*bce0*/  LOP3.LUT R20, R9, 0x70, R13, 0xfe, !PT ;  /* 0x0000007009147812 */ /* 0x000fc600078efe0d */
[----:B------:R0:W-:Y:S01]  /*bcf0*/  STL [R1+0x158], R17 ;  /* 0x0001581101007387 */ /* 0x0001e20000100800 */
[C-C-:B------:R-:W-:Y:S02]  /*bd00*/  LOP3.LUT R21, R9.reuse, 0x72, R13.reuse, 0xfe, !PT ;  /* 0x0000007209157812 */ /* 0x140fe400078efe0d */
[C-C-:B------:R-:W-:Y:S02]  /*bd10*/  LOP3.LUT R22, R9.reuse, 0x74, R13.reuse, 0xfe, !PT ;  /* 0x0000007409167812 */ /* 0x140fe400078efe0d */
[C-C-:B------:R-:W-:Y:S02]  /*bd20*/  LOP3.LUT R16, R9.reuse, 0x76, R13.reuse, 0xfe, !PT ;  /* 0x0000007609107812 */ /* 0x140fe400078efe0d */
[C-C-:B------:R-:W-:Y:S02]  /*bd30*/  LOP3.LUT R8, R9.reuse, 0x78, R13.reuse, 0xfe, !PT ;  /* 0x0000007809087812 */ /* 0x140fe400078efe0d */
[C-C-:B0-----:R-:W-:Y:S02]  /*bd40*/  LOP3.LUT R17, R9.reuse, 0xfc, R13.reuse, 0xfe, !PT ;  /* 0x000000fc09117812 */ /* 0x141fe400078efe0d */
[----:B------:R-:W-:-:S02]  /*bd50*/  LOP3.LUT R12, R9, 0x7a, R13, 0xfe, !PT ;  /* 0x0000007a090c7812 */ /* 0x000fc400078efe0d */
[C-C-:B------:R-:W-:Y:S02]  /*bd60*/  LOP3.LUT R4, R9.reuse, 0x7c, R13.reuse, 0xfe, !PT ;  /* 0x0000007c09047812 */ /* 0x140fe400078efe0d */
[C-C-:B------:R-:W-:Y:S02]  /*bd70*/  LOP3.LUT R24, R9.reuse, 0x7e, R13.reuse, 0xfe, !PT ;  /* 0x0000007e09187812 */ /* 0x140fe400078efe0d */
[C-C-:B------:R-:W-:Y:S02]  /*bd80*/  LOP3.LUT R25, R9.reuse, 0x80, R13.reuse, 0xfe, !PT ;  /* 0x0000008009197812 */ /* 0x140fe400078efe0d */
[C-C-:B------:R-:W-:Y:S02]  /*bd90*/  LOP3.LUT R26, R9.reuse, 0x82, R13.reuse, 0xfe, !PT ;  /* 0x00000082091a7812 */ /* 0x140fe400078efe0d */
[C-C-:B------:R-:W-:Y:S02]  /*bda0*/  LOP3.LUT R27, R9.reuse, 0x84, R13.reuse, 0xfe, !PT ;  /* 0x00000084091b7812 */ /* 0x140fe400078efe0d */
[----:B------:R-:W-:-:S02]  /*bdb0*/  LOP3.LUT R28, R9, 0x86, R13, 0xfe, !PT ;  /* 0x00000086091c7812 */ /* 0x000fc400078efe0d */
[C-C-:B------:R-:W-:Y:S02]  /*bdc0*/  LOP3.LUT R29, R9.reuse, 0x88, R13.reuse, 0xfe, !PT ;  /* 0x00000088091d7812 */ /* 0x140fe400078efe0d */
[C-C-:B------:R-:W-:Y:S02]  /*bdd0*/  LOP3.LUT R6, R9.reuse, 0x9c, R13.reuse, 0xfe, !PT ;  /* 0x0000009c09067812 */ /* 0x140fe400078efe0d */
[C-C-:B------:R-:W-:Y:S02]  /*bde0*/  LOP3.LUT R14, R9.reuse, 0x9e, R13.reuse, 0xfe, !PT ;  /* 0x0000009e090e7812 */ /* 0x140fe400078efe0d */
[C-C-:B------:R-:W-:Y:S02]  /*bdf0*/  LOP3.LUT R10, R9.reuse, 0xa0, R13.reuse, 0xfe, !PT ;  /* 0x000000a0090a7812 */ /* 0x140fe400078efe0d */
[C-C-:B------:R-:W-:Y:S02]  /*be00*/  LOP3.LUT R18, R9.reuse, 0xa2, R13.reuse, 0xfe, !PT ;  /* 0x000000a209127812 */ /* 0x140fe400078efe0d */
[----:B------:R-:W-:Y:S01]  /*be10*/  LOP3.LUT R9, R9, 0xfe, R13, 0xfe, !PT ;  /* 0x000000fe09097812 */ /* 0x000fe200078efe0d */
[----:B------:R0:W-:Y:S04]  /*be20*/  STL [R1+0x15c], R17 ;  /* 0x00015c1101007387 */ /* 0x0001e80000100800 */
[----:B0-----:R-:W3:Y:S04]  /*be30*/  LDL.LU R17, [R1+0x414] ;  /* 0x0004140001117983 */ /* 0x001ee80000300800 */
[----:B------:R-:W3:Y:S04]  /*be40*/  LDL.LU R13, [R1+0x410] ;  /* 0x00041000010d7983 */ /* 0x000ee80000300800 */
[----:B------:R0:W-:Y:S04]  /*be50*/  STL [R1+0x14c], R9 ;  /* 0x00014c0901007387 */ /* 0x0001e80000100800 */
[----:B0-----:R-:W3:Y:S01]  /*be60*/  LDL.LU R9, [R1+0x40c] ;  /* 0x00040c0001097983 */ /* 0x001ee20000300800 */
[----:B------:R-:W-:Y:S01]  /*be70*/  IMAD.MOV.U32 R23, RZ, RZ, c[0x0][0x198] ;  /* 0x00006600ff177624 */ /* 0x000fe200078e00ff */
[----:B------:R-:W-:-:S03]  /*be80*/  ISETP.LT.AND P2, PT, R20, c[0x0][0x17c], !P0 ;  /* 0x00005f0014007a0c */ /* 0x000fc60004741270 */
[----:B------:R-:W-:Y:S01]  /*be90*/  IMAD R2, R23, 0x2, R2 ;  /* 0x0000000217027824 */ /* 0x000fe200078e0202 */
[----:B------:R-:W-:-:S04]  /*bea0*/  ISETP.LT.AND P5, PT, R21, c[0x0][0x17c], !P0 ;  /* 0x00005f0015007a0c */ /* 0x000fc800047a1270 */
[----:B------:R-:W-:Y:S02]  /*beb0*/  LEA R20, P1, R2, R3, 0x1 ;  /* 0x0000000302147211 */ /* 0x000fe400078208ff */
[----:B------:R-:W-:Y:S01]  /*bec0*/  ISETP.LT.AND P3, PT, R16, c[0x0][0x17c], !P0 ;  /* 0x00005f0010007a0c */ /* 0x000fe20004761270 */
[C---:B------:R-:W-:Y:S01]  /*bed0*/  IMAD R16, R23.reuse, 0x2, R2 ;  /* 0x0000000217107824 */ /* 0x040fe200078e0202 */
[----:B------:R-:W-:Y:S02]  /*bee0*/  LEA.HI.X.SX32 R21, R2, R0, 0x1, P1 ;  /* 0x0000000002157211 */ /* 0x000fe400008f0eff */
[----:B------:R-:W-:Y:S01]  /*bef0*/  ISETP.LT.AND P4, PT, R22, c[0x0][0x17c], !P0 ;  /* 0x00005f0016007a0c */ /* 0x000fe20004781270 */
[----:B------:R-:W-:Y:S01]  /*bf00*/  IMAD R2, R23, 0x2, R16 ;  /* 0x0000000217027824 */ /* 0x000fe200078e0210 */
[----:B------:R-:W-:Y:S02]  /*bf10*/  ISETP.LT.AND P1, PT, R8, c[0x0][0x17c], !P0 ;  /* 0x00005f0008007a0c */ /* 0x000fe40004721270 */
[----:B--2---:R-:W-:-:S02]  /*bf20*/  PRMT R5, R19, 0x7632, R5 ;  /* 0x0000763213057816 */ /* 0x004fc40000000005 */
[----:B------:R-:W2:Y:S04]  /*bf30*/  LDL.LU R19, [R1+0x78] ;  /* 0x0000780001137983 */ /* 0x000ea80000300800 */
[----:B------:R0:W-:Y:S02]  /*bf40*/  @P2 STG.E.U16 [R20.64], R5 ;  /* 0x0000000514002986 */ /* 0x0001e4000c101506 */
[----:B0-----:R-:W-:-:S04]  /*bf50*/  LEA R20, P6, R16, R3, 0x1 ;  /* 0x0000000310147211 */ /* 0x001fc800078c08ff */
[----:B------:R-:W-:Y:S01]  /*bf60*/  LEA.HI.X.SX32 R21, R16, R0, 0x1, P6 ;  /* 0x0000000010157211 */ /* 0x000fe200030f0eff */
[----:B------:R-:W-:Y:S01]  /*bf70*/  IMAD.MOV.U32 R16, RZ, RZ, c[0x0][0x198] ;  /* 0x00006600ff107624 */ /* 0x000fe200078e00ff */
[----:B------:R-:W-:-:S03]  /*bf80*/  LEA R22, P6, R2, R3, 0x1 ;  /* 0x0000000302167211 */ /* 0x000fc600078c08ff */
[----:B------:R-:W-:Y:S01]  /*bf90*/  IMAD R8, R16, 0x2, R2 ;  /* 0x0000000210087824 */ /* 0x000fe200078e0202 */
[----:B------:R-:W-:Y:S02]  /*bfa0*/  LEA.HI.X.SX32 R23, R2, R0, 0x1, P6 ;  /* 0x0000000002177211 */ /* 0x000fe400030f0eff */
[----:B----4-:R-:W-:Y:S01]  /*bfb0*/  PRMT R5, R11, 0x7632, R5 ;  /* 0x000076320b057816 */ /* 0x010fe20000000005 */
[----:B------:R-:W-:Y:S01]  /*bfc0*/  IMAD R2, R16, 0x2, R8 ;  /* 0x0000000210027824 */ /* 0x000fe200078e0208 */
[----:B------:R-:W-:Y:S02]  /*bfd0*/  ISETP.LT.AND P2, PT, R12, c[0x0][0x17c], !P0 ;  /* 0x00005f000c007a0c */ /* 0x000fe40004741270 */
[----:B------:R-:W-:Y:S02]  /*bfe0*/  PRMT R12, R5, 0x7632, R12 ;  /* 0x00007632050c7816 */ /* 0x000fe4000000000c */
[----:B---3--:R-:W-:Y:S02]  /*bff0*/  PRMT R9, R15, 0x7632, R9 ;  /* 0x000076320f097816 */ /* 0x008fe40000000009 */
[----:B------:R-:W3:Y:S04]  /*c000*/  LDL.LU R15, [R1+0x88] ;  /* 0x00008800010f7983 */ /* 0x000ee80000300800 */
[----:B------:R0:W-:Y:S01]  /*c010*/  @P5 STG.E.U16 [R20.64], R9 ;  /* 0x0000000914005986 */ /* 0x0001e2000c101506 */
[----:B------:R-:W-:-:S03]  /*c020*/  ISETP.LT.AND P5, PT, R4, c[0x0][0x17c], !P0 ;  /* 0x00005f0004007a0c */ /* 0x000fc600047a1270 */
[----:B------:R1:W-:Y:S01]  /*c030*/  @P4 STG.E.U16 [R22.64], R5 ;  /* 0x0000000516004986 */ /* 0x0003e2000c101506 */
[----:B-----5:R-:W-:-:S03]  /*c040*/  PRMT R4, R7, 0x7632, R4 ;  /* 0x0000763207047816 */ /* 0x020fc60000000004 */
[----:B------:R-:W4:Y:S01]  /*c050*/  LDL.LU R11, [R1+0x38] ;  /* 0x00003800010b7983 */ /* 0x000f220000300800 */
[----:B0-----:R-:W-:-:S03]  /*c060*/  LEA R20, P6, R8, R3, 0x1 ;  /* 0x0000000308147211 */ /* 0x001fc600078c08ff */
[----:B------:R-:W5:Y:S01]  /*c070*/  LDL.LU R7, [R1+0xa8] ;  /* 0x0000a80001077983 */ /* 0x000f620000300800 */
[-C--:B------:R-:W-:Y:S02]  /*c080*/  LEA.HI.X.SX32 R21, R8, R0.reuse, 0x1, P6 ;  /* 0x0000000008157211 */ /* 0x080fe400030f0eff */
[----:B-1----:R-:W-:Y:S02]  /*c090*/  LEA R22, P6, R2, R3, 0x1 ;  /* 0x0000000302167211 */ /* 0x002fe400078c08ff */
[----:B------:R-:W-:Y:S02]  /*c0a0*/  ISETP.LT.AND P4, PT, R24, c[0x0][0x17c], !P0 ;  /* 0x00005f0018007a0c */ /* 0x000fe40004781270 */
[----:B------:R-:W-:Y:S01]  /*c0b0*/  LEA.HI.X.SX32 R23, R2, R0, 0x1, P6 ;  /* 0x0000000002177211 */ /* 0x000fe200030f0eff */
[----:B------:R-:W3:Y:S04]  /*c0c0*/  LDL.LU R24, [R1+0x20] ;  /* 0x0000200001187983 */ /* 0x000ee80000300800 */
[----:B------:R0:W-:Y:S01]  /*c0d0*/  @P3 STG.E.U16 [R20.64], R4 ;  /* 0x0000000414003986 */ /* 0x0001e2000c101506 */
[----:B------:R-:W-:Y:S01]  /*c0e0*/  ISETP.LT.AND P3, PT, R25, c[0x0][0x17c], !P0 ;  /* 0x00005f0019007a0c */ /* 0x000fe20004761270 */
[----:B------:R-:W-:-:S02]  /*c0f0*/  IMAD R8, R16, 0x2, R2 ;  /* 0x0000000210087824 */ /* 0x000fc400078e0202 */
[----:B------:R1:W-:Y:S04]  /*c100*/  @P1 STG.E.U16 [R22.64], R12 ;  /* 0x0000000c16001986 */ /* 0x0003e8000c101506 */
[----:B0-----:R-:W3:Y:S04]  /*c110*/  LDL.LU R21, [R1+0x10] ;  /* 0x0000100001157983 */ /* 0x001ee80000300800 */
[----:B------:R-:W3:Y:S04]  /*c120*/  LDL.LU R20, [R1+0x24] ;  /* 0x0000240001147983 */ /* 0x000ee80000300800 */
[----:B------:R-:W3:Y:S04]  /*c130*/  LDL.LU R25, [R1] ;  /* 0x0000000001197983 */ /* 0x000ee80000300800 */
[----:B-1----:R-:W3:Y:S04]  /*c140*/  LDL.LU R23, [R1+0x30] ;  /* 0x0000300001177983 */ /* 0x002ee80000300800 */
[----:B------:R-:W3:Y:S01]  /*c150*/  LDL.LU R22, [R1+0x68] ;  /* 0x0000680001167983 */ /* 0x000ee20000300800 */
[----:B------:R-:W-:-:S02]  /*c160*/  LEA R4, P6, R8, R3, 0x1 ;  /* 0x0000000308047211 */ /* 0x000fc400078c08ff */
[----:B------:R-:W-:Y:S02]  /*c170*/  PRMT R9, R9, 0x7632, R9 ;  /* 0x0000763209097816 */ /* 0x000fe40000000009 */
[----:B------:R-:W-:-:S05]  /*c180*/  LEA.HI.X.SX32 R5, R8, R0, 0x1, P6 ;  /* 0x0000000008057211 */ /* 0x000fca00030f0eff */
[----:B------:R0:W-:Y:S01]  /*c190*/  @P2 STG.E.U16 [R4.64], R9 ;  /* 0x0000000904002986 */ /* 0x0001e2000c101506 */
[----:B------:R-:W-:-:S03]  /*c1a0*/  ISETP.LT.AND P2, PT, R27, c[0x0][0x17c], !P0 ;  /* 0x00005f001b007a0c */ /* 0x000fc60004741270 */
[----:B------:R-:W4:Y:S01]  /*c1b0*/  LDL.LU R27, [R1+0xb8] ;  /* 0x0000b800011b7983 */ /* 0x000f220000300800 */
[----:B------:R-:W-:Y:S01]  /*c1c0*/  IMAD R2, R16, 0x2, R8 ;  /* 0x0000000210027824 */ /* 0x000fe200078e0208 */
[----:B------:R-:W-:-:S04]  /*c1d0*/  PRMT R13, R13, 0x7632, R13 ;  /* 0x000076320d0d7816 */ /* 0x000fc8000000000d */
[----:B------:R-:W-:Y:S01]  /*c1e0*/  LEA R8, P6, R2, R3, 0x1 ;  /* 0x0000000302087211 */ /* 0x000fe200078c08ff */
[----:B0-----:R-:W-:-:S03]  /*c1f0*/  IMAD R5, R16, 0x2, R2 ;  /* 0x0000000210057824 */ /* 0x001fc600078e0202 */
[----:B------:R-:W-:Y:S01]  /*c200*/  LEA.HI.X.SX32 R9, R2, R0, 0x1, P6 ;  /* 0x0000000002097211 */ /* 0x000fe200030f0eff */
[----:B------:R-:W-:Y:S01]  /*c210*/  IMAD R2, R16, 0x2, R5 ;  /* 0x0000000210027824 */ /* 0x000fe200078e0205 */
[----:B------:R-:W-:-:S03]  /*c220*/  LEA R4, P6, R5, R3, 0x1 ;  /* 0x0000000305047211 */ /* 0x000fc600078c08ff */
[----:B------:R0:W-:Y:S01]  /*c230*/  @P5 STG.E.U16 [R8.64], R13 ;  /* 0x0000000d08005986 */ /* 0x0001e2000c101506 */
[----:B------:R-:W-:Y:S01]  /*c240*/  PRMT R17, R17, 0x7632, R17 ;  /* 0x0000763211117816 */ /* 0x000fe20000000011 */
[----:B------:R-:W-:Y:S01]  /*c250*/  IMAD R12, R16, 0x2, R2 ;  /* 0x00000002100c7824 */ /* 0x000fe200078e0202 */
[----:B------:R-:W-:Y:S02]  /*c260*/  LEA.HI.X.SX32 R5, R5, R0, 0x1, P6 ;  /* 0x0000000005057211 */ /* 0x000fe400030f0eff */
[----:B------:R-:W-:-:S03]  /*c270*/  ISETP.LT.AND P1, PT, R26, c[0x0][0x17c], !P0 ;  /* 0x00005f001a007a0c */ /* 0x000fc60004721270 */
[----:B------:R1:W-:Y:S01]  /*c280*/  @P4 STG.E.U16 [R4.64], R17 ;  /* 0x0000001104004986 */ /* 0x0003e2000c101506 */
[----:B0-----:R-:W-:-:S04]  /*c290*/  LEA R8, P6, R2, R3, 0x1 ;  /* 0x0000000302087211 */ /* 0x001fc800078c08ff */
[-C--:B------:R-:W-:Y:S01]  /*c2a0*/  LEA.HI.X.SX32 R9, R2, R0.reuse, 0x1, P6 ;  /* 0x0000000002097211 */ /* 0x080fe200030f0eff */
[----:B------:R-:W-:Y:S01]  /*c2b0*/  IMAD R2, R16, 0x2, R12 ;  /* 0x0000000210027824 */ /* 0x000fe200078e020c */
[-C--:B-1----:R-:W-:Y:S01]  /*c2c0*/  LEA R4, P6, R12, R3.reuse, 0x1 ;  /* 0x000000030c047211 */ /* 0x082fe200078c08ff */
[----:B------:R-:W5:Y:S01]  /*c2d0*/  LDL.LU R17, [R1+0x98] ;  /* 0x0000980001117983 */ /* 0x000f620000300800 */
[----:B------:R-:W-:Y:S02]  /*c2e0*/  ISETP.LT.AND P5, PT, R28, c[0x0][0x17c], !P0 ;  /* 0x00005f001c007a0c */ /* 0x000fe400047a1270 */
[----:B------:R-:W-:Y:S01]  /*c2f0*/  LEA.HI.X.SX32 R5, R12, R0, 0x1, P6 ;  /* 0x000000000c057211 */ /* 0x000fe200030f0eff */
[----:B------:R-:W-:Y:S01]  /*c300*/  IMAD R12, R16, 0x2, R2 ;  /* 0x00000002100c7824 */ /* 0x000fe200078e0202 */
[----:B------:R-:W-:Y:S02]  /*c310*/  ISETP.LT.AND P4, PT, R29, c[0x0][0x17c], !P0 ;  /* 0x00005f001d007a0c */ /* 0x000fe40004781270 */
[----:B------:R-:W5:Y:S04]  /*c320*/  LDL.LU R29, [R1+0x40] ;  /* 0x00004000011d7983 */ /* 0x000f680000300800 */
[----:B--2---:R0:W-:Y:S02]  /*c330*/  @P3 STG.E.U16 [R8.64], R19 ;  /* 0x0000001308003986 */ /* 0x0041e4000c101506 */
[----:B0-----:R-:W-:-:S04]  /*c340*/  LEA R8, P6, R2, R3, 0x1 ;  /* 0x0000000302087211 */ /* 0x001fc800078c08ff */
[----:B------:R-:W-:Y:S01]  /*c350*/  LEA.HI.X.SX32 R9, R2, R0, 0x1, P6 ;  /* 0x0000000002097211 */ /* 0x000fe200030f0eff */
[----:B------:R-:W-:Y:S01]  /*c360*/  IMAD R2, R16, 0x2, R12 ;  /* 0x0000000210027824 */ /* 0x000fe200078e020c */
[----:B---3--:R0:W-:Y:S04]  /*c370*/  @P1 STG.E.U16 [R4.64], R22 ;  /* 0x0000001604001986 */ /* 0x0081e8000c101506 */
[----:B------:R1:W-:Y:S01]  /*c380*/  @P2 STG.E.U16 [R8.64], R15 ;  /* 0x0000000f08002986 */ /* 0x0003e2000c101506 */
[----:B0-----:R-:W-:-:S04]  /*c390*/  LEA R4, P6, R12, R3, 0x1 ;  /* 0x000000030c047211 */ /* 0x001fc800078c08ff */
[----:B------:R-:W-:Y:S01]  /*c3a0*/  LEA.HI.X.SX32 R5, R12, R0, 0x1, P6 ;  /* 0x000000000c057211 */ /* 0x000fe200030f0eff */
[----:B------:R-:W-:Y:S01]  /*c3b0*/  IMAD R12, R16, 0x2, R2 ;  /* 0x00000002100c7824 */ /* 0x000fe200078e0202 */
[----:B-1----:R-:W-:-:S03]  /*c3c0*/  LEA R8, P6, R2, R3, 0x1 ;  /* 0x0000000302087211 */ /* 0x002fc600078c08ff */
[----:B----4-:R0:W-:Y:S01]  /*c3d0*/  @P5 STG.E.U16 [R4.64], R11 ;  /* 0x0000000b04005986 */ /* 0x0101e2000c101506 */
[----:B------:R-:W-:Y:S01]  /*c3e0*/  LEA.HI.X.SX32 R9, R2, R0, 0x1, P6 ;  /* 0x0000000002097211 */ /* 0x000fe200030f0eff */
[----:B------:R-:W-:Y:S01]  /*c3f0*/  IMAD R2, R16, 0x2, R12 ;  /* 0x0000000210027824 */ /* 0x000fe200078e020c */
[----:B------:R-:W-:Y:S02]  /*c400*/  ISETP.LT.AND P1, PT, R21, c[0x0][0x17c], !P0 ;  /* 0x00005f0015007a0c */ /* 0x000fe40004721270 */
[----:B------:R-:W-:Y:S01]  /*c410*/  ISETP.LT.AND P3, PT, R25, c[0x0][0x17c], !P0 ;  /* 0x00005f0019007a0c */ /* 0x000fe20004761270 */
[----:B------:R-:W2:Y:S01]  /*c420*/  LDL.LU R21, [R1+0x50] ;  /* 0x0000500001157983 */ /* 0x000ea20000300800 */
[----:B------:R-:W-:-:S03]  /*c430*/  ISETP.LT.AND P2, PT, R24, c[0x0][0x17c], !P0 ;  /* 0x00005f0018007a0c */ /* 0x000fc60004741270 */
[----:B------:R-:W3:Y:S01]  /*c440*/  LDL.LU R25, [R1+0x28] ;  /* 0x0000280001197983 */ /* 0x000ee20000300800 */
[----:B0-----:R-:W-:-:S03]  /*c450*/  LEA R4, P6, R12, R3, 0x1 ;  /* 0x000000030c047211 */ /* 0x001fc600078c08ff */
[----:B------:R0:W-:Y:S01]  /*c460*/  @P4 STG.E.U16 [R8.64], R27 ;  /* 0x0000001b08004986 */ /* 0x0001e2000c101506 */
[----:B------:R-:W-:-:S03]  /*c470*/  LEA.HI.X.SX32 R5, R12, R0, 0x1, P6 ;  /* 0x000000000c057211 */ /* 0x000fc600030f0eff */
[----:B------:R-:W4:Y:S01]  /*c480*/  LDL.LU R24, [R1+0x60] ;  /* 0x0000600001187983 */ /* 0x000f220000300800 */
[----:B------:R-:W-:-:S03]  /*c490*/  ISETP.LT.AND P5, PT, R20, c[0x0][0x17c], !P0 ;  /* 0x00005f0014007a0c */ /* 0x000fc600047a1270 */
[----:B------:R-:W4:Y:S01]  /*c4a0*/  LDL.LU R28, [R1+0x58] ;  /* 0x00005800011c7983 */ /* 0x000f220000300800 */
[----:B------:R-:W-:Y:S02]  /*c4b0*/  ISETP.LT.AND P4, PT, R23, c[0x0][0x17c], !P0 ;  /* 0x00005f0017007a0c */ /* 0x000fe40004781270 */
[-C--:B0-----:R-:W-:Y:S01]  /*c4c0*/  LEA R8, P6, R2, R3.reuse, 0x1 ;  /* 0x0000000302087211 */ /* 0x081fe200078c08ff */
[----:B------:R-:W4:Y:S01]  /*c4d0*/  LDL.LU R26, [R1+0x48] ;  /* 0x00004800011a7983 */ /* 0x000f220000300800 */
[----:B------:R-:W-:Y:S02]  /*c4e0*/  IMAD R12, R16, 0x2, R2 ;  /* 0x00000002100c7824 */ /* 0x000fe400078e0202 */
[----:B------:R-:W-:Y:S01]  /*c4f0*/  LEA.HI.X.SX32 R9, R2, R0, 0x1, P6 ;  /* 0x0000000002097211 */ /* 0x000fe200030f0eff */
[----:B------:R-:W4:Y:S04]  /*c500*/  LDL.LU R20, [R1+0x18] ;  /* 0x0000180001147983 */ /* 0x000f280000300800 */
[----:B------:R-:W4:Y:S04]  /*c510*/  LDL.LU R23, [R1+0x8] ;  /* 0x0000080001177983 */ /* 0x000f280000300800 */
[----:B------:R-:W4:Y:S04]  /*c520*/  LDL.LU R2, [R1+0x34] ;  /* 0x0000340001027983 */ /* 0x000f280000300800 */
[----:B-----5:R0:W-:Y:S04]  /*c530*/  @P3 STG.E.U16 [R4.64], R7 ;  /* 0x0000000704003986 */ /* 0x0201e8000c101506 */
[----:B------:R1:W-:Y:S01]  /*c540*/  @P1 STG.E.U16 [R8.64], R17 ;  /* 0x0000001108001986 */ /* 0x0003e2000c101506 */
[----:B0-----:R-:W-:-:S04]  /*c550*/  LEA R4, P6, R12, R3, 0x1 ;  /* 0x000000030c047211 */ /* 0x001fc800078c08ff */
[----:B------:R-:W-:Y:S02]  /*c560*/  LEA.HI.X.SX32 R5, R12, R0, 0x1, P6 ;  /* 0x000000000c057211 */ /* 0x000fe400030f0eff */
[----:B------:R-:W-:-:S03]  /*c570*/  ISETP.LT.AND P1, PT, R29, c[0x0][0x17c], !P0 ;  /* 0x00005f001d007a0c */ /* 0x000fc60004721270 */
[----:B---3--:R0:W-:Y:S01]  /*c580*/  @P2 STG.E.U16 [R4.64], R25 ;  /* 0x0000001904002986 */ /* 0x0081e2000c101506 */
[----:B--2---:R-:W-:-:S03]  /*c590*/  ISETP.LT.AND P2, PT, R21, c[0x0][0x17c], !P0 ;  /* 0x00005f0015007a0c */ /* 0x004fc60004741270 */
[----:B------:R-:W2:Y:S01]  /*c5a0*/  LDL.LU R21, [R1+0x90] ;  /* 0x0000900001157983 */ /* 0x000ea20000300800 */
[----:B----4-:R-:W-:Y:S01]  /*c5b0*/  ISETP.LT.AND P3, PT, R2, c[0x0][0x17c], !P0 ;  /* 0x00005f0002007a0c */ /* 0x010fe20004761270 */
[----:B------:R-:W-:-:S04]  /*c5c0*/  IMAD R2, R16, 0x2, R12 ;  /* 0x0000000210027824 */ /* 0x000fc800078e020c */
[----:B------:R-:W-:Y:S01]  /*c5d0*/  IMAD R12, R16, 0x2, R2 ;  /* 0x00000002100c7824 */ /* 0x000fe200078e0202 */
[----:B-1----:R-:W-:-:S04]  /*c5e0*/  LEA R8, P6, R2, R3, 0x1 ;  /* 0x0000000302087211 */ /* 0x002fc800078c08ff */
[----:B------:R-:W-:Y:S01]  /*c5f0*/  LEA.HI.X.SX32 R9, R2, R0, 0x1, P6 ;  /* 0x0000000002097211 */ /* 0x000fe200030f0eff */
[----:B------:R-:W-:Y:S01]  /*c600*/  IMAD R2, R16, 0x2, R12 ;  /* 0x0000000210027824 */ /* 0x000fe200078e020c */
[----:B0-----:R-:W-:-:S03]  /*c610*/  LEA R4, P6, R12, R3, 0x1 ;  /* 0x000000030c047211 */ /* 0x001fc600078c08ff */
[----:B------:R0:W-:Y:S01]  /*c620*/  @P5 STG.E.U16 [R8.64], R28 ;  /* 0x0000001c08005986 */ /* 0x0001e2000c101506 */
[----:B------:R-:W-:Y:S01]  /*c630*/  LEA.HI.X.SX32 R5, R12, R0, 0x1, P6 ;  /* 0x000000000c057211 */ /* 0x000fe200030f0eff */
[----:B------:R-:W-:-:S04]  /*c640*/  IMAD R12, R16, 0x2, R2 ;  /* 0x00000002100c7824 */ /* 0x000fc800078e0202 */
[----:B------:R1:W-:Y:S01]  /*c650*/  @P4 STG.E.U16 [R4.64], R26 ;  /* 0x0000001a04004986 */ /* 0x0003e2000c101506 */
[----:B------:R-:W-:-:S03]  /*c660*/  ISETP.LT.AND P4, PT, R6, c[0x0][0x17c], !P0 ;  /* 0x00005f0006007a0c */ /* 0x000fc60004781270 */
[----:B------:R-:W3:Y:S01]  /*c670*/  LDL.LU R6, [R1+0x408] ;  /* 0x0004080001067983 */ /* 0x000ee20000300800 */
[----:B0-----:R-:W-:-:S04]  /*c680*/  LEA R8, P6, R2, R3, 0x1 ;  /* 0x0000000302087211 */ /* 0x001fc800078c08ff */
[----:B------:R-:W-:Y:S02]  /*c690*/  LEA.HI.X.SX32 R9, R2, R0, 0x1, P6 ;  /* 0x0000000002097211 */ /* 0x000fe400030f0eff */
[----:B-1----:R-:W-:-:S04]  /*c6a0*/  LEA R4, P6, R12, R3, 0x1 ;  /* 0x000000030c047211 */ /* 0x002fc800078c08ff */
[----:B------:R-:W-:Y:S01]  /*c6b0*/  LEA.HI.X.SX32 R5, R12, R0, 0x1, P6 ;  /* 0x000000000c057211 */ /* 0x000fe200030f0eff */
[----:B------:R0:W-:Y:S01]  /*c6c0*/  @P3 STG.E.U16 [R8.64], R20 ;  /* 0x0000001408003986 */ /* 0x0001e2000c101506 */
[----:B------:R-:W-:-:S03]  /*c6d0*/  ISETP.LT.AND P3, PT, R14, c[0x0][0x17c], !P0 ;  /* 0x00005f000e007a0c */ /* 0x000fc60004761270 */
[----:B------:R-:W4:Y:S04]  /*c6e0*/  LDL.LU R14, [R1+0x404] ;  /* 0x00040400010e7983 */ /* 0x000f280000300800 */
[----:B------:R1:W-:Y:S01]  /*c6f0*/  @P1 STG.E.U16 [R4.64], R23 ;  /* 0x0000001704001986 */ /* 0x0003e2000c101506 */
[----:B------:R-:W-:-:S03]  /*c700*/  ISETP.LT.AND P1, PT, R10, c[0x0][0x17c], !P0 ;  /* 0x00005f000a007a0c */ /* 0x000fc60004721270 */
[----:B------:R-:W5:Y:S04]  /*c710*/  LDL.LU R29, [R1+0xa0] ;  /* 0x0000a000011d7983 */ /* 0x000f680000300800 */
[----:B------:R-:W2:Y:S01]  /*c720*/  LDL.LU R10, [R1+0x400] ;  /* 0x00040000010a7983 */ /* 0x000ea20000300800 */
[----:B------:R-:W-:-:S04]  /*c730*/  IMAD R2, R16, 0x2, R12 ;  /* 0x0000000210027824 */ /* 0x000fc800078e020c */
[----:B------:R-:W-:Y:S01]  /*c740*/  IMAD R12, R16, 0x2, R2 ;  /* 0x00000002100c7824 */ /* 0x000fe200078e0202 */
[----:B0-----:R-:W-:-:S04]  /*c750*/  LEA R8, P6, R2, R3, 0x1 ;  /* 0x0000000302087211 */ /* 0x001fc800078c08ff */
[-C--:B------:R-:W-:Y:S01]  /*c760*/  LEA.HI.X.SX32 R9, R2, R0.reuse, 0x1, P6 ;  /* 0x0000000002097211 */ /* 0x080fe200030f0eff */
[----:B------:R-:W-:Y:S01]  /*c770*/  IMAD R2, R16, 0x2, R12 ;  /* 0x0000000210027824 */ /* 0x000fe200078e020c */
[----:B-1----:R-:W-:Y:S02]  /*c780*/  LEA R4, P6, R12, R3, 0x1 ;  /* 0x000000030c047211 */ /* 0x002fe400078c08ff */
[----:B------:R-:W-:Y:S02]  /*c790*/  ISETP.LT.AND P5, PT, R24, c[0x0][0x17c], !P0 ;  /* 0x00005f0018007a0c */ /* 0x000fe400047a1270 */
[----:B------:R-:W-:Y:S01]  /*c7a0*/  LEA.HI.X.SX32 R5, R12, R0, 0x1, P6 ;  /* 0x000000000c057211 */ /* 0x000fe200030f0eff */
[----:B------:R-:W-:Y:S01]  /*c7b0*/  IMAD R12, R16, 0x2, R2 ;  /* 0x00000002100c7824 */ /* 0x000fe200078e0202 */
[----:B---3--:R0:W-:Y:S01]  /*c7c0*/  @P2 STG.E.U16 [R8.64], R6 ;  /* 0x0000000608002986 */ /* 0x0081e2000c101506 */
[----:B------:R-:W-:-:S03]  /*c7d0*/  ISETP.LT.AND P2, PT, R18, c[0x0][0x17c], !P0 ;  /* 0x00005f0012007a0c */ /* 0x000fc60004741270 */
[----:B------:R-:W3:Y:S04]  /*c7e0*/  LDL.LU R18, [R1+0x3fc] ;  /* 0x0003fc0001127983 */ /* 0x000ee80000300800 */
[----:B------:R-:W5:Y:S01]  /*c7f0*/  LDL.LU R24, [R1+0xa4] ;  /* 0x0000a40001187983 */ /* 0x000f620000300800 */
[----:B0-----:R-:W-:-:S04]  /*c800*/  LEA R8, P6, R2, R3, 0x1 ;  /* 0x0000000302087211 */ /* 0x001fc800078c08ff */
[----:B------:R-:W-:Y:S02]  /*c810*/  LEA.HI.X.SX32 R9, R2, R0, 0x1, P6 ;  /* 0x0000000002097211 */ /* 0x000fe400030f0eff */
[----:B------:R-:W5:Y:S04]  /*c820*/  LDL.LU R2, [R1+0x84] ;  /* 0x0000840001027983 */ /* 0x000f680000300800 */
[----:B--2---:R-:W-:Y:S04]  /*c830*/  @P5 STG.E.U16 [R4.64], R10 ;  /* 0x0000000a04005986 */ /* 0x004fe8000c101506 */
[----:B----4-:R0:W-:Y:S01]  /*c840*/  @P4 STG.E.U16 [R8.64], R14 ;  /* 0x0000000e08004986 */ /* 0x0101e2000c101506 */
[----:B------:R-:W-:-:S03]  /*c850*/  ISETP.LT.AND P4, PT, R21, c[0x0][0x17c], !P0 ;  /* 0x00005f0015007a0c */ /* 0x000fc60004781270 */
[----:B------:R-:W2:Y:S04]  /*c860*/  LDL.LU R21, [R1+0xb4] ;  /* 0x0000b40001157983 */ /* 0x000ea80000300800 */
[----:B0-----:R-:W4:Y:S01]  /*c870*/  LDL.LU R9, [R1+0x94] ;  /* 0x0000940001097983 */ /* 0x001f220000300800 */
[----:B------:R-:W-:-:S04]  /*c880*/  LEA R4, P6, R12, R3, 0x1 ;  /* 0x000000030c047211 */ /* 0x000fc800078c08ff */
[----:B------:R-:W-:Y:S02]  /*c890*/  LEA.HI.X.SX32 R5, R12, R0, 0x1, P6 ;  /* 0x000000000c057211 */ /* 0x000fe400030f0eff */
[----:B------:R-:W-:Y:S02]  /*c8a0*/  PRMT R10, R19, 0x7632, R10 ;  /* 0x00007632130a7816 */ /* 0x000fe4000000000a */
[----:B------:R-:W2:Y:S01]  /*c8b0*/  LDL.LU R19, [R1+0x3f8] ;  /* 0x0003f80001137983 */ /* 0x000ea20000300800 */
[----:B------:R-:W-:-:S03]  /*c8c0*/  PRMT R6, R22, 0x7632, R6 ;  /* 0x0000763216067816 */ /* 0x000fc60000000006 */
[----:B------:R-:W2:Y:S04]  /*c8d0*/  LDL.LU R22, [R1+0xc0] ;  /* 0x0000c00001167983 */ /* 0x000ea80000300800 */
[----:B---3--:R0:W-:Y:S01]  /*c8e0*/  @P3 STG.E.U16 [R4.64], R18 ;  /* 0x0000001204003986 */ /* 0x0081e2000c101506 */
[----:B-----5:R-:W-:Y:S01]  /*c8f0*/  ISETP.LT.AND P5, PT, R2, c[0x0][0x17c], !P0 ;  /* 0x00005f0002007a0c */ /* 0x020fe200047a1270 */
[----:B------:R-:W-:-:S04]  /*c900*/  IMAD R2, R16, 0x2, R12 ;  /* 0x0000000210027824 */ /* 0x000fc800078e020c */
[----:B------:R-:W-:Y:S01]  /*c910*/  IMAD R12, R16, 0x2, R2 ;  /* 0x00000002100c7824 */ /* 0x000fe200078e0202 */
[CC--:B------:R-:W-:Y:S02]  /*c920*/  LEA R8, P6, R2.reuse, R3.reuse, 0x1 ;  /* 0x0000000302087211 */ /* 0x0c0fe400078c08ff */
[----:B----4-:R-:W-:Y:S02]  /*c930*/  ISETP.LT.AND P3, PT, R9, c[0x0][0x17c], !P0 ;  /* 0x00005f0009007a0c */ /* 0x010fe40004761270 */
[----:B------:R-:W-:Y:S02]  /*c940*/  LEA.HI.X.SX32 R9, R2, R0, 0x1, P6 ;  /* 0x0000000002097211 */ /* 0x000fe400030f0eff */
[----:B0-----:R-:W-:Y:S01]  /*c950*/  LEA R4, P6, R12, R3, 0x1 ;  /* 0x000000030c047211 */ /* 0x001fe200078c08ff */
[----:B------:R-:W-:-:S03]  /*c960*/  IMAD R2, R16, 0x2, R12 ;  /* 0x0000000210027824 */ /* 0x000fc600078e020c */
[----:B------:R-:W-:Y:S02]  /*c970*/  LEA.HI.X.SX32 R5, R12, R0, 0x1, P6 ;  /* 0x000000000c057211 */ /* 0x000fe400030f0eff */
[----:B------:R-:W3:Y:S04]  /*c980*/  LDL.LU R12, [R1+0xb0] ;  /* 0x0000b000010c7983 */ /* 0x000ee80000300800 */
[----:B------:R-:W-:Y:S01]  /*c990*/  @P1 STG.E.U16 [R8.64], R10 ;  /* 0x0000000a08001986 */ /* 0x000fe2000c101506 */
[----:B------:R-:W-:-:S03]  /*c9a0*/  ISETP.LT.AND P1, PT, R29, c[0x0][0x17c], !P0 ;  /* 0x00005f001d007a0c */ /* 0x000fc60004721270 */
[----:B------:R0:W-:Y:S01]  /*c9b0*/  @P2 STG.E.U16 [R4.64], R6 ;  /* 0x0000000604002986 */ /* 0x0001e2000c101506 */
[----:B------:R-:W-:-:S03]  /*c9c0*/  ISETP.LT.AND P2, PT, R24, c[0x0][0x17c], !P0 ;  /* 0x00005f0018007a0c */ /* 0x000fc60004741270 */
[----:B------:R-:W4:Y:S01]  /*c9d0*/  LDL.LU R29, [R1+0xc4] ;  /* 0x0000c400011d7983 */ /* 0x000f220000300800 */
[----:B0-----:R-:W-:-:S03]  /*c9e0*/  PRMT R6, R15, 0x7632, R6 ;  /* 0x000076320f067816 */ /* 0x001fc60000000006 */
[----:B------:R-:W5:Y:S04]  /*c9f0*/  LDL.LU R15, [R1+0x3f4] ;  /* 0x0003f400010f7983 */ /* 0x000f680000300800 */
[----:B------:R-:W4:Y:S01]  /*ca00*/  LDL.LU R24, [R1+0xc8] ;  /* 0x0000c80001187983 */ /* 0x000f220000300800 */
[----:B------:R-:W-:Y:S01]  /*ca10*/  LEA R8, P6, R2, R3, 0x1 ;  /* 0x0000000302087211 */ /* 0x000fe200078c08ff */
[----:B------:R-:W-:-:S03]  /*ca20*/  IMAD R5, R16, 0x2, R2 ;  /* 0x0000000210057824 */ /* 0x000fc600078e0202 */
[----:B------:R-:W-:Y:S01]  /*ca30*/  LEA.HI.X.SX32 R9, R2, R0, 0x1, P6 ;  /* 0x0000000002097211 */ /* 0x000fe200030f0eff */
[----:B------:R-:W-:Y:S01]  /*ca40*/  IMAD R2, R16, 0x2, R5 ;  /* 0x0000000210027824 */ /* 0x000fe200078e0205 */
[----:B------:R-:W-:-:S03]  /*ca50*/  LEA R4, P6, R5, R3, 0x1 ;  /* 0x0000000305047211 */ /* 0x000fc600078c08ff */
[----:B------:R0:W-:Y:S01]  /*ca60*/  @P5 STG.E.U16 [R8.64], R6 ;  /* 0x0000000608005986 */ /* 0x0001e2000c101506 */
[-C--:B------:R-:W-:Y:S02]  /*ca70*/  LEA.HI.X.SX32 R5, R5, R0.reuse, 0x1, P6 ;  /* 0x0000000005057211 */ /* 0x080fe400030f0eff */
[----:B------:R-:W-:Y:S02]  /*ca80*/  PRMT R10, R11, 0x7632, R10 ;  /* 0x000076320b0a7816 */ /* 0x000fe4000000000a */
[----:B------:R-:W5:Y:S01]  /*ca90*/  LDL.LU R11, [R1+0x3f0] ;  /* 0x0003f000010b7983 */ /* 0x000f620000300800 */
[C---:B0-----:R-:W-:Y:S02]  /*caa0*/  LEA R8, P6, R2.reuse, R3, 0x1 ;  /* 0x0000000302087211 */ /* 0x041fe400078c08ff */
[----:B------:R-:W-:Y:S02]  /*cab0*/  PRMT R6, R27, 0x7632, R6 ;  /* 0x000076321b067816 */ /* 0x000fe40000000006 */
[----:B------:R-:W-:Y:S01]  /*cac0*/  LEA.HI.X.SX32 R9, R2, R0, 0x1, P6 ;  /* 0x0000000002097211 */ /* 0x000fe200030f0eff */
[----:B------:R-:W-:Y:S01]  /*cad0*/  @P4 STG.E.U16 [R4.64], R10 ;  /* 0x0000000a04004986 */ /* 0x000fe2000c101506 */
[----:B--2---:R-:W-:-:S03]  /*cae0*/  ISETP.LT.AND P4, PT, R21, c[0x0][0x17c], !P0 ;  /* 0x00005f0015007a0c */ /* 0x004fc60004781270 */
[----:B------:R0:W-:Y:S04]  /*caf0*/  @P3 STG.E.U16 [R8.64], R6 ;  /* 0x0000000608003986 */ /* 0x0001e8000c101506 */
[----:B------:R-:W2:Y:S04]  /*cb00*/  LDL.LU R27, [R1+0xcc] ;  /* 0x0000cc00011b7983 */ /* 0x000ea80000300800 */
[----:B------:R-:W2:Y:S01]  /*cb10*/  LDL.LU R21, [R1+0xd0] ;  /* 0x0000d00001157983 */ /* 0x000ea20000300800 */
[----:B0-----:R-:W-:-:S03]  /*cb20*/  PRMT R6, R7, 0x7632, R6 ;  /* 0x0000763207067816 */ /* 0x001fc60000000006 */
[----:B------:R-:W5:Y:S01]  /*cb30*/  LDL.LU R7, [R1+0x3ec] ;  /* 0x0003ec0001077983 */ /* 0x000f620000300800 */
[----:B------:R-:W-:Y:S02]  /*cb40*/  ISETP.LT.AND P3, PT, R22, c[0x0][0x17c], !P0 ;  /* 0x00005f0016007a0c */ /* 0x000fe40004761270 */
[----:B------:R-:W-:Y:S01]  /*cb50*/  PRMT R10, R17, 0x7632, R10 ;  /* 0x00007632110a7816 */ /* 0x000fe2000000000a */
[----:B------:R-:W5:Y:S01]  /*cb60*/  LDL.LU R22, [R1+0xd4] ;  /* 0x0000d40001167983 */ /* 0x000f620000300800 */
[----:B---3--:R-:W-:Y:S01]  /*cb70*/  ISETP.LT.AND P5, PT, R12, c[0x0][0x17c], !P0 ;  /* 0x00005f000c007a0c */ /* 0x008fe200047a1270 */
[----:B------:R-:W-:-:S04]  /*cb80*/  IMAD R12, R16, 0x2, R2 ;  /* 0x00000002100c7824 */ /* 0x000fc800078e0202 */
[----:B------:R-:W-:Y:S01]  /*cb90*/  IMAD R9, R16, 0x2, R12 ;  /* 0x0000000210097824 */ /* 0x000fe200078e020c */
[----:B------:R-:W-:-:S04]  /*cba0*/  LEA R4, P6, R12, R3, 0x1 ;  /* 0x000000030c047211 */ /* 0x000fc800078c08ff */
[-C--:B------:R-:W-:Y:S02]  /*cbb0*/  LEA.HI.X.SX32 R5, R12, R0.reuse, 0x1, P6 ;  /* 0x000000000c057211 */ /* 0x080fe400030f0eff */
[C---:B------:R-:W-:Y:S01]  /*cbc0*/  LEA R8, P6, R9.reuse, R3, 0x1 ;  /* 0x0000000309087211 */ /* 0x040fe200078c08ff */
[----:B------:R-:W-:Y:S02]  /*cbd0*/  IMAD R2, R16, 0x2, R9 ;  /* 0x0000000210027824 */ /* 0x000fe400078e0209 */
[----:B------:R0:W-:Y:S01]  /*cbe0*/  @P1 STG.E.U16 [R4.64], R6 ;  /* 0x0000000604001986 */ /* 0x0001e2000c101506 */
[----:B------:R-:W-:-:S05]  /*cbf0*/  LEA.HI.X.SX32 R9, R9, R0, 0x1, P6 ;  /* 0x0000000009097211 */ /* 0x000fca00030f0eff */
[----:B------:R1:W-:Y:S01]  /*cc00*/  @P2 STG.E.U16 [R8.64], R10 ;  /* 0x0000000a08002986 */ /* 0x0003e2000c101506 */
[----:B0-----:R-:W-:-:S03]  /*cc10*/  PRMT R6, R25, 0x7632, R6 ;  /* 0x0000763219067816 */ /* 0x001fc60000000006 */
[----:B------:R-:W3:Y:S01]  /*cc20*/  LDL.LU R25, [R1+0xd8] ;  /* 0x0000d80001197983 */ /* 0x000ee20000300800 */
[----:B----4-:R-:W-:-:S03]  /*cc30*/  ISETP.LT.AND P2, PT, R24, c[0x0][0x17c], !P0 ;  /* 0x00005f0018007a0c */ /* 0x010fc60004741270 */
[----:B------:R-:W4:Y:S01]  /*cc40*/  LDL.LU R24, [R1+0xdc] ;  /* 0x0000dc0001187983 */ /* 0x000f220000300800 */
[----:B------:R-:W-:Y:S01]  /*cc50*/  LEA R4, P6, R2, R3, 0x1 ;  /* 0x0000000302047211 */ /* 0x000fe200078c08ff */
[----:B------:R-:W-:-:S03]  /*cc60*/  IMAD R12, R16, 0x2, R2 ;  /* 0x00000002100c7824 */ /* 0x000fc600078e0202 */
[----:B------:R-:W-:Y:S01]  /*cc70*/  LEA.HI.X.SX32 R5, R2, R0, 0x1, P6 ;  /* 0x0000000002057211 */ /* 0x000fe200030f0eff */
[----:B------:R-:W-:Y:S01]  /*cc80*/  IMAD R2, R16, 0x2, R12 ;  /* 0x0000000210027824 */ /* 0x000fe200078e020c */
[----:B-1----:R-:W-:-:S03]  /*cc90*/  LEA R8, P6, R12, R3, 0x1 ;  /* 0x000000030c087211 */ /* 0x002fc600078c08ff */
[----:B------:R0:W-:Y:S01]  /*cca0*/  @P5 STG.E.U16 [R4.64], R6 ;  /* 0x0000000604005986 */ /* 0x0001e2000c101506 */
[----:B------:R-:W-:Y:S01]  /*ccb0*/  LEA.HI.X.SX32 R9, R12, R0, 0x1, P6 ;  /* 0x000000000c097211 */ /* 0x000fe200030f0eff */
[----:B------:R-:W-:Y:S01]  /*ccc0*/  IMAD R12, R16, 0x2, R2 ;  /* 0x00000002100c7824 */ /* 0x000fe200078e0202 */
[----:B------:R-:W-:Y:S02]  /*ccd0*/  ISETP.LT.AND P1, PT, R29, c[0x0][0x17c], !P0 ;  /* 0x00005f001d007a0c */ /* 0x000fe40004721270 */
[----:B------:R-:W-:Y:S02]  /*cce0*/  PRMT R10, R26, 0x7632, R10 ;  /* 0x000076321a0a7816 */ /* 0x000fe4000000000a */
[----:B0-----:R-:W-:Y:S02]  /*ccf0*/  PRMT R5, R28, 0x7632, R5 ;  /* 0x000076321c057816 */ /* 0x001fe40000000005 */
[----:B------:R-:W-:-:S03]  /*cd00*/  LEA R4, P6, R2, R3, 0x1 ;  /* 0x0000000302047211 */ /* 0x000fc600078c08ff */
[----:B------:R0:W-:Y:S01]  /*cd10*/  @P4 STG.E.U16 [R8.64], R5 ;  /* 0x0000000508004986 */ /* 0x0001e2000c101506 */
[----:B------:R-:W-:Y:S02]  /*cd20*/  PRMT R6, R20, 0x7632, R6 ;  /* 0x0000763214067816 */ /* 0x000fe40000000006 */
[----:B--2---:R-:W-:Y:S02]  /*cd30*/  ISETP.LT.AND P4, PT, R21, c[0x0][0x17c], !P0 ;  /* 0x00005f0015007a0c */ /* 0x004fe40004781270 */
[----:B------:R-:W2:Y:S04]  /*cd40*/  LDL.LU R21, [R1+0xe0] ;  /* 0x0000e00001157983 */ /* 0x000ea80000300800 */
[----:B------:R-:W2:Y:S01]  /*cd50*/  LDL.LU R20, [R1+0xe4] ;  /* 0x0000e40001147983 */ /* 0x000ea20000300800 */
[----:B0-----:R-:W-:Y:S01]  /*cd60*/  LEA.HI.X.SX32 R5, R2, R0, 0x1, P6 ;  /* 0x0000000002057211 */ /* 0x001fe200030f0eff */
[----:B------:R-:W-:Y:S01]  /*cd70*/  IMAD R2, R16, 0x2, R12 ;  /* 0x0000000210027824 */ /* 0x000fe200078e020c */
[----:B------:R-:W-:-:S03]  /*cd80*/  LEA R8, P6, R12, R3, 0x1 ;  /* 0x000000030c087211 */ /* 0x000fc600078c08ff */
[----:B------:R0:W-:Y:S01]  /*cd90*/  @P3 STG.E.U16 [R4.64], R10 ;  /* 0x0000000a04003986 */ /* 0x0001e2000c101506 */
[----:B------:R-:W-:-:S05]  /*cda0*/  LEA.HI.X.SX32 R9, R12, R0, 0x1, P6 ;  /* 0x000000000c097211 */ /* 0x000fca00030f0eff */
[----:B------:R1:W-:Y:S01]  /*cdb0*/  @P1 STG.E.U16 [R8.64], R6 ;  /* 0x0000000608001986 */ /* 0x0003e2000c101506 */
[----:B0-----:R-:W-:-:S04]  /*cdc0*/  LEA R4, P6, R2, R3, 0x1 ;  /* 0x0000000302047211 */ /* 0x001fc800078c08ff */
[----:B------:R-:W-:Y:S02]  /*cdd0*/  LEA.HI.X.SX32 R5, R2, R0, 0x1, P6 ;  /* 0x0000000002057211 */ /* 0x000fe400030f0eff */
[----:B-1----:R-:W-:-:S05]  /*cde0*/  PRMT R6, R23, 0x7632, R6 ;  /* 0x0000763217067816 */ /* 0x002fca0000000006 */
[----:B------:R0:W-:Y:S01]  /*cdf0*/  @P2 STG.E.U16 [R4.64], R6 ;  /* 0x0000000604002986 */ /* 0x0001e2000c101506 */
[----:B---3--:R-:W-:-:S03]  /*ce00*/  ISETP.LT.AND P1, PT, R25, c[0x0][0x17c], !P0 ;  /* 0x00005f0019007a0c */ /* 0x008fc60004721270 */
[----:B------:R-:W3:Y:S01]  /*ce10*/  LDL.LU R25, [R1+0xe8] ;  /* 0x0000e80001197983 */ /* 0x000ee20000300800 */
[----:B----4-:R-:W-:-:S03]  /*ce20*/  ISETP.LT.AND P2, PT, R24, c[0x0][0x17c], !P0 ;  /* 0x00005f0018007a0c */ /* 0x010fc60004741270 */
[----:B------:R-:W4:Y:S01]  /*ce30*/  LDL.LU R24, [R1+0xec] ;  /* 0x0000ec0001187983 */ /* 0x000f220000300800 */
[C---:B------:R-:W-:Y:S01]  /*ce40*/  IMAD R9, R16.reuse, 0x2, R2 ;  /* 0x0000000210097824 */ /* 0x040fe200078e0202 */
[----:B------:R-:W-:Y:S02]  /*ce50*/  ISETP.LT.AND P5, PT, R27, c[0x0][0x17c], !P0 ;  /* 0x00005f001b007a0c */ /* 0x000fe400047a1270 */
[----:B------:R-:W4:Y:S01]  /*ce60*/  LDL.LU R17, [R1+0x7c] ;  /* 0x00007c0001117983 */ /* 0x000f220000300800 */
[----:B------:R-:W-:Y:S01]  /*ce70*/  IMAD R2, R16, 0x2, R9 ;  /* 0x0000000210027824 */ /* 0x000fe200078e0209 */
[C---:B------:R-:W-:Y:S02]  /*ce80*/  LEA R8, P6, R9.reuse, R3, 0x1 ;  /* 0x0000000309087211 */ /* 0x040fe400078c08ff */
[----:B------:R-:W-:Y:S01]  /*ce90*/  PRMT R12, R6, 0x7632, R12 ;  /* 0x00007632060c7816 */ /* 0x000fe2000000000c */
[----:B0-----:R-:W-:Y:S01]  /*cea0*/  IMAD R6, R16, 0x2, R2 ;  /* 0x0000000210067824 */ /* 0x001fe200078e0202 */
[----:B------:R-:W-:-:S02]  /*ceb0*/  LEA.HI.X.SX32 R9, R9, R0, 0x1, P6 ;  /* 0x0000000009097211 */ /* 0x000fc400030f0eff */
[----:B------:R-:W-:Y:S02]  /*cec0*/  LEA R4, P6, R2, R3, 0x1 ;  /* 0x0000000302047211 */ /* 0x000fe400078c08ff */
[----:B-----5:R-:W-:Y:S02]  /*ced0*/  ISETP.LT.AND P3, PT, R22, c[0x0][0x17c], !P0 ;  /* 0x00005f0016007a0c */ /* 0x020fe40004761270 */
[----:B------:R-:W5:Y:S01]  /*cee0*/  LDL.LU R22, [R1+0x6c] ;  /* 0x00006c0001167983 */ /* 0x000f620000300800 */
[----:B------:R-:W-:Y:S02]  /*cef0*/  PRMT R10, R10, 0x7632, R10 ;  /* 0x000076320a0a7816 */ /* 0x000fe4000000000a */
[----:B------:R-:W-:Y:S01]  /*cf00*/  LEA.HI.X.SX32 R5, R2, R0, 0x1, P6 ;  /* 0x0000000002057211 */ /* 0x000fe200030f0eff */
[----:B------:R0:W-:Y:S01]  /*cf10*/  @P5 STG.E.U16 [R8.64], R12 ;  /* 0x0000000c08005986 */ /* 0x0001e2000c101506 */
[----:B------:R-:W-:-:S03]  /*cf20*/  IMAD R2, R16, 0x2, R6 ;  /* 0x0000000210027824 */ /* 0x000fc600078e0206 */
[----:B------:R-:W5:Y:S01]  /*cf30*/  LDL.LU R23, [R1+0xf0] ;  /* 0x0000f00001177983 */ /* 0x000f620000300800 */
[----:B------:R-:W-:-:S03]  /*cf40*/  PRMT R14, R14, 0x7632, R14 ;  /* 0x000076320e0e7816 */ /* 0x000fc6000000000e */
[----:B------:R1:W-:Y:S01]  /*cf50*/  @P4 STG.E.U16 [R4.64], R10 ;  /* 0x0000000a04004986 */ /* 0x0003e2000c101506 */
[----:B--2---:R-:W-:Y:S02]  /*cf60*/  ISETP.LT.AND P5, PT, R21, c[0x0][0x17c], !P0 ;  /* 0x00005f0015007a0c */ /* 0x004fe400047a1270 */
[----:B0-----:R-:W-:Y:S01]  /*cf70*/  LEA R8, P6, R6, R3, 0x1 ;  /* 0x0000000306087211 */ /* 0x001fe200078c08ff */
[----:B------:R-:W2:Y:S01]  /*cf80*/  LDL.LU R21, [R1+0xf4] ;  /* 0x0000f40001157983 */ /* 0x000ea20000300800 */
[----:B------:R-:W-:-:S03]  /*cf90*/  ISETP.LT.AND P4, PT, R20, c[0x0][0x17c], !P0 ;  /* 0x00005f0014007a0c */ /* 0x000fc60004781270 */
[----:B------:R-:W2:Y:S01]  /*cfa0*/  LDL R26, [R1+0x8c] ;  /* 0x00008c00011a7983 */ /* 0x000ea20000100800 */
[----:B------:R-:W-:Y:S02]  /*cfb0*/  LEA.HI.X.SX32 R9, R6, R0, 0x1, P6 ;  /* 0x0000000006097211 */ /* 0x000fe400030f0eff */
[----:B-1----:R-:W-:Y:S01]  /*cfc0*/  LEA R4, P6, R2, R3, 0x1 ;  /* 0x0000000302047211 */ /* 0x002fe200078c08ff */
[----:B------:R-:W2:Y:S01]  /*cfd0*/  LDL.LU R20, [R1+0xf8] ;  /* 0x0000f80001147983 */ /* 0x000ea20000300800 */
[----:B------:R-:W-:-:S03]  /*cfe0*/  PRMT R18, R18, 0x7632, R18 ;  /* 0x0000763212127816 */ /* 0x000fc60000000012 */
[----:B------:R-:W2:Y:S01]  /*cff0*/  LDL.LU R28, [R1+0x3c] ;  /* 0x00003c00011c7983 */ /* 0x000ea20000300800 */
[----:B------:R-:W-:-:S03]  /*d000*/  LEA.HI.X.SX32 R5, R2, R0, 0x1, P6 ;  /* 0x0000000002057211 */ /* 0x000fc600030f0eff */
[----:B------:R0:W-:Y:S04]  /*d010*/  @P3 STG.E.U16 [R8.64], R14 ;  /* 0x0000000e08003986 */ /* 0x0001e8000c101506 */
[----:B------:R1:W-:Y:S01]  /*d020*/  @P1 STG.E.U16 [R4.64], R18 ;  /* 0x0000001204001986 */ /* 0x0003e2000c101506 */
[----:B---3--:R-:W-:-:S03]  /*d030*/  ISETP.LT.AND P3, PT, R25, c[0x0][0x17c], !P0 ;  /* 0x00005f0019007a0c */ /* 0x008fc60004761270 */
[----:B------:R-:W3:Y:S04]  /*d040*/  LDL.LU R25, [R1+0xfc] ;  /* 0x0000fc0001197983 */ /* 0x000ee80000300800 */
[----:B0-----:R-:W3:Y:S01]  /*d050*/  LDL.LU R14, [R1+0xbc] ;  /* 0x0000bc00010e7983 */ /* 0x001ee20000300800 */
[----:B----4-:R-:W-:-:S03]  /*d060*/  ISETP.LT.AND P1, PT, R24, c[0x0][0x17c], !P0 ;  /* 0x00005f0018007a0c */ /* 0x010fc60004721270 */
[----:B------:R-:W4:Y:S01]  /*d070*/  LDL.LU R24, [R1+0x100] ;  /* 0x0001000001187983 */ /* 0x000f220000300800 */
[----:B------:R-:W-:-:S03]  /*d080*/  IMAD R6, R16, 0x2, R2 ;  /* 0x0000000210067824 */ /* 0x000fc600078e0202 */
[----:B------:R-:W4:Y:S01]  /*d090*/  LDL.LU R29, [R1+0xac] ;  /* 0x0000ac00011d7983 */ /* 0x000f220000300800 */
[----:B------:R-:W-:Y:S01]  /*d0a0*/  IMAD R2, R16, 0x2, R6 ;  /* 0x0000000210027824 */ /* 0x000fe200078e0206 */
[----:B------:R-:W-:-:S04]  /*d0b0*/  LEA R8, P6, R6, R3, 0x1 ;  /* 0x0000000306087211 */ /* 0x000fc800078c08ff */
[----:B------:R-:W-:Y:S01]  /*d0c0*/  LEA.HI.X.SX32 R9, R6, R0, 0x1, P6 ;  /* 0x0000000006097211 */ /* 0x000fe200030f0eff */
[----:B------:R-:W-:Y:S01]  /*d0d0*/  IMAD R6, R16, 0x2, R2 ;  /* 0x0000000210067824 */ /* 0x000fe200078e0202 */
[----:B-1----:R-:W-:-:S03]  /*d0e0*/  LEA R4, P6, R2, R3, 0x1 ;  /* 0x0000000302047211 */ /* 0x002fc600078c08ff */
[----:B------:R0:W-:Y:S01]  /*d0f0*/  @P2 STG.E.U16 [R8.64], R17 ;  /* 0x0000001108002986 */ /* 0x0001e2000c101506 */
[----:B------:R-:W-:Y:S01]  /*d100*/  LEA.HI.X.SX32 R5, R2, R0, 0x1, P6 ;  /* 0x0000000002057211 */ /* 0x000fe200030f0eff */
[----:B------:R-:W-:-:S04]  /*d110*/  IMAD R2, R16, 0x2, R6 ;  /* 0x0000000210027824 */ /* 0x000fc800078e0206 */
[----:B-----5:R1:W-:Y:S01]  /*d120*/  @P5 STG.E.U16 [R4.64], R22 ;  /* 0x0000001604005986 */ /* 0x0203e2000c101506 */
[----:B0-----:R-:W-:-:S04]  /*d130*/  LEA R8, P6, R6, R3, 0x1 ;  /* 0x0000000306087211 */ /* 0x001fc800078c08ff */
[----:B------:R-:W-:Y:S01]  /*d140*/  LEA.HI.X.SX32 R9, R6, R0, 0x1, P6 ;  /* 0x0000000006097211 */ /* 0x000fe200030f0eff */
[----:B------:R-:W-:Y:S01]  /*d150*/  IMAD R6, R16, 0x2, R2 ;  /* 0x0000000210067824 */ /* 0x000fe200078e0202 */
[----:B-1----:R-:W-:-:S03]  /*d160*/  LEA R4, P6, R2, R3, 0x1 ;  /* 0x0000000302047211 */ /* 0x002fc600078c08ff */
[----:B--2---:R0:W-:Y:S01]  /*d170*/  @P4 STG.E.U16 [R8.64], R26 ;  /* 0x0000001a08004986 */ /* 0x0041e2000c101506 */
[----:B------:R-:W-:Y:S01]  /*d180*/  LEA.HI.X.SX32 R5, R2, R0, 0x1, P6 ;  /* 0x0000000002057211 */ /* 0x000fe200030f0eff */
[----:B------:R-:W-:Y:S01]  /*d190*/  IMAD R2, R16, 0x2, R6 ;  /* 0x0000000210027824 */ /* 0x000fe200078e0206 */
[----:B------:R-:W-:Y:S02]  /*d1a0*/  ISETP.LT.AND P2, PT, R23, c[0x0][0x17c], !P0 ;  /* 0x00005f0017007a0c */ /* 0x000fe40004741270 */
[----:B------:R-:W2:Y:S01]  /*d1b0*/  LDL.LU R23, [R1+0x9c] ;  /* 0x00009c0001177983 */ /* 0x000ea20000300800 */
[----:B0-----:R-:W-:-:S03]  /*d1c0*/  LEA R8, P6, R6, R3, 0x1 ;  /* 0x0000000306087211 */ /* 0x001fc600078c08ff */
[----:B------:R0:W-:Y:S01]  /*d1d0*/  @P3 STG.E.U16 [R4.64], R28 ;  /* 0x0000001c04003986 */ /* 0x0001e2000c101506 */
[----:B------:R-:W-:Y:S01]  /*d1e0*/  LEA.HI.X.SX32 R9, R6, R0, 0x1, P6 ;  /* 0x0000000006097211 */ /* 0x000fe200030f0eff */
[----:B------:R-:W-:Y:S01]  /*d1f0*/  IMAD R6, R16, 0x2, R2 ;  /* 0x0000000210067824 */ /* 0x000fe200078e0202 */
[----:B------:R-:W-:Y:S01]  /*d200*/  ISETP.LT.AND P5, PT, R21, c[0x0][0x17c], !P0 ;  /* 0x00005f0015007a0c */ /* 0x000fe200047a1270 */
[----:B------:R-:W5:Y:S01]  /*d210*/  LDL.LU R18, [R1+0x108] ;  /* 0x0001080001127983 */ /* 0x000f620000300800 */
[----:B------:R-:W-:-:S03]  /*d220*/  ISETP.LT.AND P4, PT, R20, c[0x0][0x17c], !P0 ;  /* 0x00005f0014007a0c */ /* 0x000fc60004781270 */
[----:B------:R-:W5:Y:S01]  /*d230*/  LDL.LU R21, [R1+0x2c] ;  /* 0x00002c0001157983 */ /* 0x000f620000300800 */
[----:B0-----:R-:W-:-:S03]  /*d240*/  LEA R4, P6, R2, R3, 0x1 ;  /* 0x0000000302047211 */ /* 0x001fc600078c08ff */
[----:B------:R-:W5:Y:S01]  /*d250*/  LDL.LU R27, [R1+0x10c] ;  /* 0x00010c00011b7983 */ /* 0x000f620000300800 */
[----:B------:R-:W-:-:S03]  /*d260*/  LEA.HI.X.SX32 R5, R2, R0, 0x1, P6 ;  /* 0x0000000002057211 */ /* 0x000fc600030f0eff */
[----:B------:R-:W5:Y:S01]  /*d270*/  LDL.LU R26, [R1+0x5c] ;  /* 0x00005c00011a7983 */ /* 0x000f620000300800 */
[----:B------:R-:W-:-:S03]  /*d280*/  IMAD R2, R16, 0x2, R6 ;  /* 0x0000000210027824 */ /* 0x000fc600078e0206 */
[----:B------:R-:W5:Y:S01]  /*d290*/  LDL.LU R20, [R1+0x4c] ;  /* 0x00004c0001147983 */ /* 0x000f620000300800 */
[----:B---3--:R-:W-:-:S03]  /*d2a0*/  ISETP.LT.AND P3, PT, R25, c[0x0][0x17c], !P0 ;  /* 0x00005f0019007a0c */ /* 0x008fc60004761270 */
[----:B------:R-:W3:Y:S04]  /*d2b0*/  LDL.LU R25, [R1+0x1c] ;  /* 0x00001c0001197983 */ /* 0x000ee80000300800 */
[----:B------:R0:W-:Y:S01]  /*d2c0*/  @P1 STG.E.U16 [R8.64], R14 ;  /* 0x0000000e08001986 */ /* 0x0001e2000c101506 */
[----:B----4-:R-:W-:-:S03]  /*d2d0*/  ISETP.LT.AND P1, PT, R24, c[0x0][0x17c], !P0 ;  /* 0x00005f0018007a0c */ /* 0x010fc60004721270 */
[----:B------:R-:W4:Y:S01]  /*d2e0*/  LDL.LU R24, [R1+0xc] ;  /* 0x00000c0001187983 */ /* 0x000f220000300800 */
[----:B0-----:R-:W-:-:S04]  /*d2f0*/  LEA R8, P6, R6, R3, 0x1 ;  /* 0x0000000306087211 */ /* 0x001fc800078c08ff */
[----:B------:R-:W-:Y:S02]  /*d300*/  LEA.HI.X.SX32 R9, R6, R0, 0x1, P6 ;  /* 0x0000000006097211 */ /* 0x000fe400030f0eff */
[----:B------:R-:W3:Y:S04]  /*d310*/  LDL.LU R6, [R1+0x104] ;  /* 0x0001040001067983 */ /* 0x000ee80000300800 */
[----:B------:R0:W-:Y:S02]  /*d320*/  @P2 STG.E.U16 [R4.64], R29 ;  /* 0x0000001d04002986 */ /* 0x0001e4000c101506 */
[----:B0-----:R-:W-:-:S04]  /*d330*/  LEA R4, P6, R2, R3, 0x1 ;  /* 0x0000000302047211 */ /* 0x001fc800078c08ff */
[----:B------:R-:W-:Y:S01]  /*d340*/  LEA.HI.X.SX32 R5, R2, R0, 0x1, P6 ;  /* 0x0000000002057211 */ /* 0x000fe200030f0eff */
[----:B--2---:R0:W-:Y:S01]  /*d350*/  @P5 STG.E.U16 [R8.64], R23 ;  /* 0x0000001708005986 */ /* 0x0041e2000c101506 */
[----:B-----5:R-:W-:-:S03]  /*d360*/  ISETP.LT.AND P5, PT, R18, c[0x0][0x17c], !P0 ;  /* 0x00005f0012007a0c */ /* 0x020fc600047a1270 */
[----:B------:R1:W-:Y:S01]  /*d370*/  @P4 STG.E.U16 [R4.64], R21 ;  /* 0x0000001504004986 */ /* 0x0003e2000c101506 */
[----:B------:R-:W-:-:S03]  /*d380*/  ISETP.LT.AND P4, PT, R27, c[0x0][0x17c], !P0 ;  /* 0x00005f001b007a0c */ /* 0x000fc60004781270 */
[----:B------:R-:W2:Y:S04]  /*d390*/  LDL.LU R27, [R1+0x128] ;  /* 0x00012800011b7983 */ /* 0x000ea80000300800 */
[----:B------:R-:W5:Y:S01]  /*d3a0*/  LDL.LU R18, [R1+0x12c] ;  /* 0x00012c0001127983 */ /* 0x000f620000300800 */
[----:B---3--:R-:W-:Y:S01]  /*d3b0*/  ISETP.LT.AND P2, PT, R6, c[0x0][0x17c], !P0 ;  /* 0x00005f0006007a0c */ /* 0x008fe20004741270 */
[----:B------:R-:W-:-:S04]  /*d3c0*/  IMAD R6, R16, 0x2, R2 ;  /* 0x0000000210067824 */ /* 0x000fc800078e0202 */
[----:B------:R-:W-:Y:S01]  /*d3d0*/  IMAD R2, R16, 0x2, R6 ;  /* 0x0000000210027824 */ /* 0x000fe200078e0206 */
[----:B0-----:R-:W-:-:S04]  /*d3e0*/  LEA R8, P6, R6, R3, 0x1 ;  /* 0x0000000306087211 */ /* 0x001fc800078c08ff */
[----:B------:R-:W-:Y:S02]  /*d3f0*/  LEA.HI.X.SX32 R9, R6, R0, 0x1, P6 ;  /* 0x0000000006097211 */ /* 0x000fe400030f0eff */
[----:B-1----:R-:W-:Y:S01]  /*d400*/  LEA R4, P6, R2, R3, 0x1 ;  /* 0x0000000302047211 */ /* 0x002fe200078c08ff */
[----:B------:R-:W-:-:S03]  /*d410*/  IMAD R6, R16, 0x2, R2 ;  /* 0x0000000210067824 */ /* 0x000fc600078e0202 */
[----:B------:R-:W-:Y:S02]  /*d420*/  LEA.HI.X.SX32 R5, R2, R0, 0x1, P6 ;  /* 0x0000000002057211 */ /* 0x000fe400030f0eff */
[----:B------:R-:W3:Y:S04]  /*d430*/  LDL.LU R2, [R1+0x114] ;  /* 0x0001140001027983 */ /* 0x000ee80000300800 */
[----:B------:R0:W-:Y:S04]  /*d440*/  @P3 STG.E.U16 [R8.64], R26 ;  /* 0x0000001a08003986 */ /* 0x0001e8000c101506 */
[----:B------:R1:W-:Y:S01]  /*d450*/  @P1 STG.E.U16 [R4.64], R20 ;  /* 0x0000001404001986 */ /* 0x0003e2000c101506 */
[----:B------:R-:W-:-:S03]  /*d460*/  ISETP.LT.AND P1, PT, R7, c[0x0][0x17c], !P0 ;  /* 0x00005f0007007a0c */ /* 0x000fc60004721270 */
[----:B------:R-:W2:Y:S01]  /*d470*/  LDL.LU R7, [R1+0x3e8] ;  /* 0x0003e80001077983 */ /* 0x000ea20000300800 */
[----:B0-----:R-:W-:-:S04]  /*d480*/  LEA R8, P6, R6, R3, 0x1 ;  /* 0x0000000306087211 */ /* 0x001fc800078c08ff */
[----:B------:R-:W-:-:S05]  /*d490*/  LEA.HI.X.SX32 R9, R6, R0, 0x1, P6 ;  /* 0x0000000006097211 */ /* 0x000fca00030f0eff */
[----:B------:R0:W-:Y:S01]  /*d4a0*/  @P2 STG.E.U16 [R8.64], R25 ;  /* 0x0000001908002986 */ /* 0x0001e2000c101506 */
[----:B------:R-:W-:-:S03]  /*d4b0*/  ISETP.LT.AND P2, PT, R11, c[0x0][0x17c], !P0 ;  /* 0x00005f000b007a0c */ /* 0x000fc60004741270 */
[----:B------:R-:W2:Y:S01]  /*d4c0*/  LDL.LU R11, [R1+0x3e4] ;  /* 0x0003e400010b7983 */ /* 0x000ea20000300800 */
[----:B---3--:R-:W-:Y:S01]  /*d4d0*/  ISETP.LT.AND P3, PT, R2, c[0x0][0x17c], !P0 ;  /* 0x00005f0002007a0c */ /* 0x008fe20004761270 */
[----:B------:R-:W-:-:S05]  /*d4e0*/  IMAD R2, R16, 0x2, R6 ;  /* 0x0000000210027824 */ /* 0x000fca00078e0206 */
[----:B-1----:R-:W-:-:S04]  /*d4f0*/  LEA R4, P6, R2, R3, 0x1 ;  /* 0x0000000302047211 */ /* 0x002fc800078c08ff */
[----:B------:R-:W-:-:S05]  /*d500*/  LEA.HI.X.SX32 R5, R2, R0, 0x1, P6 ;  /* 0x0000000002057211 */ /* 0x000fca00030f0eff */
[----:B----4-:R1:W-:Y:S01]  /*d510*/  @P5 STG.E.U16 [R4.64], R24 ;  /* 0x0000001804005986 */ /* 0x0103e2000c101506 */
[----:B------:R-:W-:-:S03]  /*d520*/  ISETP.LT.AND P5, PT, R15, c[0x0][0x17c], !P0 ;  /* 0x00005f000f007a0c */ /* 0x000fc600047a1270 */
[----:B------:R-:W3:Y:S01]  /*d530*/  LDL.LU R15, [R1+0x3e0] ;  /* 0x0003e000010f7983 */ /* 0x000ee20000300800 */
[----:B------:R-:W-:-:S04]  /*d540*/  IMAD R6, R16, 0x2, R2 ;  /* 0x0000000210067824 */ /* 0x000fc800078e0202 */
[----:B------:R-:W-:Y:S01]  /*d550*/  IMAD R2, R16, 0x2, R6 ;  /* 0x0000000210027824 */ /* 0x000fe200078e0206 */
[----:B0-----:R-:W-:-:S04]  /*d560*/  LEA R8, P6, R6, R3, 0x1 ;  /* 0x0000000306087211 */ /* 0x001fc800078c08ff */
[----:B------:R-:W-:Y:S01]  /*d570*/  LEA.HI.X.SX32 R9, R6, R0, 0x1, P6 ;  /* 0x0000000006097211 */ /* 0x000fe200030f0eff */
[----:B------:R-:W-:Y:S01]  /*d580*/  IMAD R6, R16, 0x2, R2 ;  /* 0x0000000210067824 */ /* 0x000fe200078e0202 */
[----:B-1----:R-:W-:-:S03]  /*d590*/  LEA R4, P6, R2, R3, 0x1 ;  /* 0x0000000302047211 */ /* 0x002fc600078c08ff */
[----:B--2---:R0:W-:Y:S01]  /*d5a0*/  @P4 STG.E.U16 [R8.64], R7 ;  /* 0x0000000708004986 */ /* 0x0041e2000c101506 */
[----:B------:R-:W-:Y:S02]  /*d5b0*/  LEA.HI.X.SX32 R5, R2, R0, 0x1, P6 ;  /* 0x0000000002057211 */ /* 0x000fe400030f0eff */
[----:B------:R-:W-:Y:S02]  /*d5c0*/  ISETP.LT.AND P4, PT, R19, c[0x0][0x17c], !P0 ;  /* 0x00005f0013007a0c */ /* 0x000fe40004781270 */
[----:B------:R-:W2:Y:S01]  /*d5d0*/  LDL.LU R19, [R1+0x3dc] ;  /* 0x0003dc0001137983 */ /* 0x000ea20000300800 */
[----:B0-----:R-:W-:-:S04]  /*d5e0*/  LEA R8, P6, R6, R3, 0x1 ;  /* 0x0000000306087211 */ /* 0x001fc800078c08ff */
[----:B------:R-:W-:Y:S01]  /*d5f0*/  LEA.HI.X.SX32 R9, R6, R0, 0x1, P6 ;  /* 0x0000000006097211 */ /* 0x000fe200030f0eff */
[----:B------:R-:W-:Y:S01]  /*d600*/  @P3 STG.E.U16 [R4.64], R11 ;  /* 0x0000000b04003986 */ /* 0x000fe2000c101506 */
[----:B------:R-:W-:-:S03]  /*d610*/  ISETP.LT.AND P3, PT, R27, c[0x0][0x17c], !P0 ;  /* 0x00005f001b007a0c */ /* 0x000fc60004761270 */
[----:B------:R-:W4:Y:S04]  /*d620*/  LDL.LU R27, [R1+0x13c] ;  /* 0x00013c00011b7983 */ /* 0x000f280000300800 */
[----:B---3--:R0:W-:Y:S01]  /*d630*/  @P1 STG.E.U16 [R8.64], R15 ;  /* 0x0000000f08001986 */ /* 0x0081e2000c101506 */
[----:B-----5:R-:W-:-:S03]  /*d640*/  ISETP.LT.AND P1, PT, R18, c[0x0][0x17c], !P0 ;  /* 0x00005f0012007a0c */ /* 0x020fc60004721270 */
[----:B------:R-:W3:Y:S04]  /*d650*/  LDL.LU R18, [R1+0x140] ;  /* 0x0001400001127983 */ /* 0x000ee80000300800 */
[----:B0-----:R-:W5:Y:S01]  /*d660*/  LDL.LU R9, [R1+0x130] ;  /* 0x0001300001097983 */ /* 0x001f620000300800 */
[----:B------:R-:W-:-:S05]  /*d670*/  IMAD R2, R16, 0x2, R6 ;  /* 0x0000000210027824 */ /* 0x000fca00078e0206 */
[----:B------:R-:W-:Y:S01]  /*d680*/  LEA R4, P6, R2, R3, 0x1 ;  /* 0x0000000302047211 */ /* 0x000fe200078c08ff */
[----:B------:R-:W-:-:S03]  /*d690*/  IMAD R6, R16, 0x2, R2 ;  /* 0x0000000210067824 */ /* 0x000fc600078e0202 */
[----:B------:R-:W-:Y:S01]  /*d6a0*/  LEA.HI.X.SX32 R5, R2, R0, 0x1, P6 ;  /* 0x0000000002057211 */ /* 0x000fe200030f0eff */
[----:B------:R-:W-:Y:S01]  /*d6b0*/  IMAD R2, R16, 0x2, R6 ;  /* 0x0000000210027824 */ /* 0x000fe200078e0206 */
[----:B------:R-:W-:-:S03]  /*d6c0*/  LEA R8, P6, R6, R3, 0x1 ;  /* 0x0000000306087211 */ /* 0x000fc600078c08ff */
[----:B--2---:R0:W-:Y:S01]  /*d6d0*/  @P2 STG.E.U16 [R4.64], R19 ;  /* 0x0000001304002986 */ /* 0x0041e2000c101506 */
[----:B------:R-:W-:Y:S02]  /*d6e0*/  PRMT R7, R17, 0x7632, R7 ;  /* 0x0000763211077816 */ /* 0x000fe40000000007 */
[----:B------:R-:W-:Y:S01]  /*d6f0*/  PRMT R10, R22, 0x7632, R10 ;  /* 0x00007632160a7816 */ /* 0x000fe2000000000a */
[----:B------:R-:W2:Y:S04]  /*d700*/  LDL.LU R17, [R1+0x144] ;  /* 0x0001440001117983 */ /* 0x000ea80000300800 */
[----:B------:R-:W2:Y:S01]  /*d710*/  LDL.LU R22, [R1+0x148] ;  /* 0x0001480001167983 */ /* 0x000ea20000300800 */
[----:B-----5:R-:W-:Y:S02]  /*d720*/  ISETP.LT.AND P2, PT, R9, c[0x0][0x17c], !P0 ;  /* 0x00005f0009007a0c */ /* 0x020fe40004741270 */
[----:B------:R-:W-:-:S02]  /*d730*/  LEA.HI.X.SX32 R9, R6, R0, 0x1, P6 ;  /* 0x0000000006097211 */ /* 0x000fc400030f0eff */
[----:B0-----:R-:W-:Y:S01]  /*d740*/  LEA R4, P6, R2, R3, 0x1 ;  /* 0x0000000302047211 */ /* 0x001fe200078c08ff */
[----:B------:R-:W-:-:S03]  /*d750*/  IMAD R6, R16, 0x2, R2 ;  /* 0x0000000210067824 */ /* 0x000fc600078e0202 */
[----:B------:R-:W-:Y:S02]  /*d760*/  LEA.HI.X.SX32 R5, R2, R0, 0x1, P6 ;  /* 0x0000000002057211 */ /* 0x000fe400030f0eff */
[----:B------:R-:W5:Y:S04]  /*d770*/  LDL.LU R2, [R1+0x134] ;  /* 0x0001340001027983 */ /* 0x000f680000300800 */
[----:B------:R0:W-:Y:S04]  /*d780*/  @P5 STG.E.U16 [R8.64], R7 ;  /* 0x0000000708005986 */ /* 0x0001e8000c101506 */
[----:B------:R1:W-:Y:S04]  /*d790*/  @P4 STG.E.U16 [R4.64], R10 ;  /* 0x0000000a04004986 */ /* 0x0003e8000c101506 */
[----:B0-----:R-:W2:Y:S04]  /*d7a0*/  LDL.LU R9, [R1+0x138] ;  /* 0x0001380001097983 */ /* 0x001ea80000300800 */
[----:B-1----:R-:W3:Y:S01]  /*d7b0*/  LDL.LU R5, [R1+0x8c] ;  /* 0x00008c0001057983 */ /* 0x002ee20000300800 */
[----:B------:R-:W-:-:S02]  /*d7c0*/  LEA R8, P6, R6, R3, 0x1 ;  /* 0x0000000306087211 */ /* 0x000fc400078c08ff */
[----:B------:R-:W-:Y:S02]  /*d7d0*/  PRMT R12, R28, 0x7632, R12 ;  /* 0x000076321c0c7816 */ /* 0x000fe4000000000c */
[----:B------:R-:W-:Y:S01]  /*d7e0*/  PRMT R7, R14, 0x7632, R7 ;  /* 0x000076320e077816 */ /* 0x000fe20000000007 */
[----:B------:R-:W4:Y:S01]  /*d7f0*/  LDL.LU R28, [R1+0x150] ;  /* 0x00015000011c7983 */ /* 0x000f220000300800 */
[----:B------:R-:W-:Y:S02]  /*d800*/  PRMT R10, R29, 0x7632, R10 ;  /* 0x000076321d0a7816 */ /* 0x000fe4000000000a */
[----:B------:R-:W-:Y:S02]  /*d810*/  PRMT R13, R21, 0x7632, R13 ;  /* 0x00007632150d7816 */ /* 0x000fe4000000000d */
[----:B-----5:R-:W-:Y:S01]  /*d820*/  ISETP.LT.AND P5, PT, R2, c[0x0][0x17c], !P0 ;  /* 0x00005f0002007a0c */ /* 0x020fe200047a1270 */
[----:B------:R-:W-:Y:S01]  /*d830*/  IMAD R2, R16, 0x2, R6 ;  /* 0x0000000210027824 */ /* 0x000fe200078e0206 */
[----:B--2---:R-:W-:-:S02]  /*d840*/  ISETP.LT.AND P4, PT, R9, c[0x0][0x17c], !P0 ;  /* 0x00005f0009007a0c */ /* 0x004fc40004781270 */
[----:B------:R-:W-:Y:S01]  /*d850*/  LEA.HI.X.SX32 R9, R6, R0, 0x1, P6 ;  /* 0x0000000006097211 */ /* 0x000fe200030f0eff */
[----:B------:R-:W-:Y:S01]  /*d860*/  IMAD R6, R16, 0x2, R2 ;  /* 0x0000000210067824 */ /* 0x000fe200078e0202 */
[----:B---3--:R-:W-:Y:S02]  /*d870*/  PRMT R11, R5, 0x7632, R11 ;  /* 0x00007632050b7816 */ /* 0x008fe4000000000b */
[----:B------:R-:W-:-:S03]  /*d880*/  LEA R4, P6, R2, R3, 0x1 ;  /* 0x0000000302047211 */ /* 0x000fc600078c08ff */
[----:B------:R0:W-:Y:S01]  /*d890*/  @P3 STG.E.U16 [R8.64], R11 ;  /* 0x0000000b08003986 */ /* 0x0001e2000c101506 */
[----:B------:R-:W-:Y:S01]  /*d8a0*/  LEA.HI.X.SX32 R5, R2, R0, 0x1, P6 ;  /* 0x0000000002057211 */ /* 0x000fe200030f0eff */
[----:B------:R-:W-:-:S04]  /*d8b0*/  IMAD R2, R16, 0x2, R6 ;  /* 0x0000000210027824 */ /* 0x000fc800078e0206 */
[----:B------:R1:W-:Y:S01]  /*d8c0*/  @P1 STG.E.U16 [R4.64], R12 ;  /* 0x0000000c04001986 */ /* 0x0003e2000c101506 */
[----:B0-----:R-:W-:-:S04]  /*d8d0*/  LEA R8, P6, R6, R3, 0x1 ;  /* 0x0000000306087211 */ /* 0x001fc800078c08ff */
[----:B------:R-:W-:Y:S02]  /*d8e0*/  LEA.HI.X.SX32 R9, R6, R0, 0x1, P6 ;  /* 0x0000000006097211 */ /* 0x000fe400030f0eff */
[----:B-1----:R-:W-:-:S04]  /*d8f0*/  LEA R4, P6, R2, R3, 0x1 ;  /* 0x0000000302047211 */ /* 0x002fc800078c08ff */
[----:B------:R-:W-:Y:S01]  /*d900*/  LEA.HI.X.SX32 R5, R2, R0, 0x1, P6 ;  /* 0x0000000002057211 */ /* 0x000fe200030f0eff */
[----:B------:R0:W-:Y:S01]  /*d910*/  @P2 STG.E.U16 [R8.64], R7 ;  /* 0x0000000708002986 */ /* 0x0001e2000c101506 */
[----:B----4-:R-:W-:-:S03]  /*d920*/  ISETP.LT.AND P3, PT, R27, c[0x0][0x17c], !P0 ;  /* 0x00005f001b007a0c */ /* 0x010fc60004761270 */
[----:B------:R-:W2:Y:S01]  /*d930*/  LDL.LU R27, [R1+0x154] ;  /* 0x00015400011b7983 */ /* 0x000ea20000300800 */
[----:B------:R-:W-:-:S03]  /*d940*/  PRMT R11, R23, 0x7632, R11 ;  /* 0x00007632170b7816 */ /* 0x000fc6000000000b */
[----:B------:R1:W-:Y:S01]  /*d950*/  @P5 STG.E.U16 [R4.64], R10 ;  /* 0x0000000a04005986 */ /* 0x0003e2000c101506 */
[----:B------:R-:W-:-:S03]  /*d960*/  ISETP.LT.AND P5, PT, R22, c[0x0][0x17c], !P0 ;  /* 0x00005f0016007a0c */ /* 0x000fc600047a1270 */
[----:B------:R-:W3:Y:S04]  /*d970*/  LDL.LU R21, [R1+0x158] ;  /* 0x0001580001157983 */ /* 0x000ee80000300800 */
[----:B------:R-:W4:Y:S04]  /*d980*/  LDL.LU R22, [R1+0x15c] ;  /* 0x00015c0001167983 */ /* 0x000f280000300800 */
[----:B------:R-:W5:Y:S01]  /*d990*/  LDL.LU R23, [R1+0x14c] ;  /* 0x00014c0001177983 */ /* 0x000f620000300800 */
[----:B------:R-:W-:-:S04]  /*d9a0*/  IMAD R6, R16, 0x2, R2 ;  /* 0x0000000210067824 */ /* 0x000fc800078e0202 */
[----:B------:R-:W-:Y:S01]  /*d9b0*/  IMAD R2, R16, 0x2, R6 ;  /* 0x0000000210027824 */ /* 0x000fe200078e0206 */
[----:B0-----:R-:W-:-:S04]  /*d9c0*/  LEA R8, P6, R6, R3, 0x1 ;  /* 0x0000000306087211 */ /* 0x001fc800078c08ff */
[----:B------:R-:W-:Y:S01]  /*d9d0*/  LEA.HI.X.SX32 R9, R6, R0, 0x1, P6 ;  /* 0x0000000006097211 */ /* 0x000fe200030f0eff */
[----:B------:R-:W-:Y:S01]  /*d9e0*/  IMAD R6, R16, 0x2, R2 ;  /* 0x0000000210067824 */ /* 0x000fe200078e0202 */
[----:B-1----:R-:W-:-:S03]  /*d9f0*/  LEA R4, P6, R2, R3, 0x1 ;  /* 0x0000000302047211 */ /* 0x002fc600078c08ff */
[----:B------:R-:W-:Y:S01]  /*da00*/  IMAD R12, R16, 0x2, R6 ;  /* 0x00000002100c7824 */ /* 0x000fe200078e0206 */
[----:B------:R-:W-:Y:S01]  /*da10*/  LEA.HI.X.SX32 R5, R2, R0, 0x1, P6 ;  /* 0x0000000002057211 */ /* 0x000fe200030f0eff */
[----:B------:R0:W-:Y:S01]  /*da20*/  @P4 STG.E.U16 [R8.64], R11 ;  /* 0x0000000b08004986 */ /* 0x0001e2000c101506 */
[----:B------:R-:W-:Y:S01]  /*da30*/  ISETP.LT.AND P1, PT, R18, c[0x0][0x17c], !P0 ;  /* 0x00005f0012007a0c */ /* 0x000fe20004721270 */
[----:B------:R-:W-:Y:S01]  /*da40*/  IMAD R2, R16, 0x2, R12 ;  /* 0x0000000210027824 */ /* 0x000fe200078e020c */
[----:B------:R-:W-:Y:S02]  /*da50*/  ISETP.LT.AND P2, PT, R17, c[0x0][0x17c], !P0 ;  /* 0x00005f0011007a0c */ /* 0x000fe40004741270 */
[----:B0-----:R-:W-:-:S04]  /*da60*/  LEA R8, P6, R6, R3, 0x1 ;  /* 0x0000000306087211 */ /* 0x001fc800078c08ff */
[----:B------:R-:W-:Y:S01]  /*da70*/  LEA.HI.X.SX32 R9, R6, R0, 0x1, P6 ;  /* 0x0000000006097211 */ /* 0x000fe200030f0eff */
[----:B------:R-:W-:Y:S01]  /*da80*/  IMAD R6, R16, 0x2, R2 ;  /* 0x0000000210067824 */ /* 0x000fe200078e0202 */
[----:B------:R0:W-:Y:S01]  /*da90*/  @P3 STG.E.U16 [R4.64], R13 ;  /* 0x0000000d04003986 */ /* 0x0001e2000c101506 */
[----:B------:R-:W-:Y:S02]  /*daa0*/  PRMT R7, R26, 0x7632, R7 ;  /* 0x000076321a077816 */ /* 0x000fe40000000007 */
[----:B------:R-:W-:Y:S01]  /*dab0*/  IMAD R10, R16, 0x2, R6 ;  /* 0x00000002100a7824 */ /* 0x000fe200078e0206 */
[----:B------:R-:W-:-:S03]  /*dac0*/  PRMT R11, R20, 0x7632, R11 ;  /* 0x00007632140b7816 */ /* 0x000fc6000000000b */
[----:B------:R-:W-:Y:S01]  /*dad0*/  IMAD R17, R16, 0x2, R10 ;  /* 0x0000000210117824 */ /* 0x000fe200078e020a */
[----:B------:R1:W-:Y:S01]  /*dae0*/  @P1 STG.E.U16 [R8.64], R7 ;  /* 0x0000000708001986 */ /* 0x0003e2000c101506 */
[-C--:B0-----:R-:W-:Y:S02]  /*daf0*/  LEA R4, P6, R12, R3.reuse, 0x1 ;  /* 0x000000030c047211 */ /* 0x081fe400078c08ff */
[----:B------:R-:W-:Y:S02]  /*db00*/  IMAD R14, R16, 0x2, R17 ;  /* 0x00000002100e7824 */ /* 0x000fe400078e0211 */
[----:B------:R-:W-:Y:S02]  /*db10*/  LEA.HI.X.SX32 R5, R12, R0, 0x1, P6 ;  /* 0x000000000c057211 */ /* 0x000fe400030f0eff */
[----:B-1----:R-:W-:-:S03]  /*db20*/  LEA R8, P1, R2, R3, 0x1 ;  /* 0x0000000302087211 */ /* 0x002fc600078208ff */
[----:B------:R0:W-:Y:S01]  /*db30*/  @P2 STG.E.U16 [R4.64], R11 ;  /* 0x0000000b04002986 */ /* 0x0001e2000c101506 */
[----:B------:R-:W-:Y:S01]  /*db40*/  IMAD R18, R16, 0x2, R14 ;  /* 0x0000000210127824 */ /* 0x000fe200078e020e */
[----:B------:R-:W-:Y:S02]  /*db50*/  LEA.HI.X.SX32 R9, R2, R0, 0x1, P1 ;  /* 0x0000000002097211 */ /* 0x000fe400008f0eff */
[-C--:B------:R-:W-:Y:S02]  /*db60*/  LEA R16, P6, R17, R3.reuse, 0x1 ;  /* 0x0000000311107211 */ /* 0x080fe400078c08ff */
[-C--:B------:R-:W-:Y:S02]  /*db70*/  LEA R12, P2, R6, R3.reuse, 0x1 ;  /* 0x00000003060c7211 */ /* 0x080fe400078408ff */
[----:B0-----:R-:W-:-:S04]  /*db80*/  LEA R4, P1, R10, R3, 0x1 ;  /* 0x000000030a047211 */ /* 0x001fc800078208ff */
[-C--:B------:R-:W-:Y:S02]  /*db90*/  LEA.HI.X.SX32 R5, R10, R0.reuse, 0x1, P1 ;  /* 0x000000000a057211 */ /* 0x080fe400008f0eff */
[-C--:B------:R-:W-:Y:S02]  /*dba0*/  LEA R2, P1, R18, R3.reuse, 0x1 ;  /* 0x0000000312027211 */ /* 0x080fe400078208ff */
[----:B------:R-:W-:Y:S02]  /*dbb0*/  ISETP.LT.AND P4, PT, R28, c[0x0][0x17c], !P0 ;  /* 0x00005f001c007a0c */ /* 0x000fe40004781270 */
[-C--:B------:R-:W-:Y:S02]  /*dbc0*/  LEA.HI.X.SX32 R17, R17, R0.reuse, 0x1, P6 ;  /* 0x0000000011117211 */ /* 0x080fe400030f0eff */
[----:B------:R-:W-:Y:S02]  /*dbd0*/  LEA.HI.X.SX32 R13, R6, R0, 0x1, P2 ;  /* 0x00000000060d7211 */ /* 0x000fe400010f0eff */
[----:B------:R-:W-:-:S02]  /*dbe0*/  LEA R20, P6, R14, R3, 0x1 ;  /* 0x000000030e147211 */ /* 0x000fc400078c08ff */
[----:B------:R-:W-:Y:S02]  /*dbf0*/  LEA.HI.X.SX32 R3, R18, R0, 0x1, P1 ;  /* 0x0000000012037211 */ /* 0x000fe400008f0eff */
[----:B------:R-:W-:Y:S02]  /*dc00*/  PRMT R6, R24, 0x7632, R6 ;  /* 0x0000763218067816 */ /* 0x000fe40000000006 */
[----:B------:R-:W-:Y:S02]  /*dc10*/  PRMT R7, R7, 0x7632, R7 ;  /* 0x0000763207077816 */ /* 0x000fe40000000007 */
[----:B------:R-:W-:Y:S02]  /*dc20*/  PRMT R11, R11, 0x7632, R11 ;  /* 0x000076320b0b7816 */ /* 0x000fe4000000000b */
[----:B------:R-:W-:Y:S02]  /*dc30*/  PRMT R10, R15, 0x7632, R10 ;  /* 0x000076320f0a7816 */ /* 0x000fe4000000000a */
[----:B--2---:R-:W-:-:S02]  /*dc40*/  ISETP.LT.AND P3, PT, R27, c[0x0][0x17c], !P0 ;  /* 0x00005f001b007a0c */ /* 0x004fc40004761270 */
[----:B---3--:R-:W-:Y:S02]  /*dc50*/  ISETP.LT.AND P2, PT, R21, c[0x0][0x17c], !P0 ;  /* 0x00005f0015007a0c */ /* 0x008fe40004741270 */
[----:B----4-:R-:W-:Y:S02]  /*dc60*/  ISETP.LT.AND P1, PT, R22, c[0x0][0x17c], !P0 ;  /* 0x00005f0016007a0c */ /* 0x010fe40004721270 */
[----:B------:R-:W-:Y:S02]  /*dc70*/  LEA.HI.X.SX32 R21, R14, R0, 0x1, P6 ;  /* 0x000000000e157211 */ /* 0x000fe400030f0eff */
[----:B-----5:R-:W-:Y:S02]  /*dc80*/  ISETP.LT.AND P0, PT, R23, c[0x0][0x17c], !P0 ;  /* 0x00005f0017007a0c */ /* 0x020fe40004701270 */
[----:B------:R-:W-:-:S05]  /*dc90*/  PRMT R0, R25, 0x7632, R0 ;  /* 0x0000763219007816 */ /* 0x000fca0000000000 */
[----:B------:R0:W-:Y:S04]  /*dca0*/  @P5 STG.E.U16 [R8.64], R0 ;  /* 0x0000000008005986 */ /* 0x0001e8000c101506 */
[----:B------:R0:W-:Y:S04]  /*dcb0*/  @P4 STG.E.U16 [R12.64], R6 ;  /* 0x000000060c004986 */ /* 0x0001e8000c101506 */
[----:B------:R0:W-:Y:S04]  /*dcc0*/  @P3 STG.E.U16 [R4.64], R7 ;  /* 0x0000000704003986 */ /* 0x0001e8000c101506 */
[----:B------:R0:W-:Y:S04]  /*dcd0*/  @P2 STG.E.U16 [R16.64], R11 ;  /* 0x0000000b10002986 */ /* 0x0001e8000c101506 */
[----:B------:R0:W-:Y:S01]  /*dce0*/  @P1 STG.E.U16 [R20.64], R10 ;  /* 0x0000000a14001986 */ /* 0x0001e2000c101506 */
[----:B------:R-:W-:Y:S05]  /*dcf0*/  @!P0 EXIT ;  /* 0x000000000000894d */ /* 0x000fea0003800000 */
[----:B------:R-:W-:-:S05]  /*dd00*/  PRMT R19, R19, 0x7632, R19 ;  /* 0x0000763213137816 */ /* 0x000fca0000000013 */
[----:B------:R-:W-:Y:S01]  /*dd10*/  STG.E.U16 [R2.64], R19 ;  /* 0x0000001302007986 */ /* 0x000fe2000c101506 */
[----:B------:R-:W-:Y:S05]  /*dd20*/  EXIT ;  /* 0x000000000000794d */ /* 0x000fea0003800000 */
.L_x_4:
[----:B------:R-:W-:-:S00]  /*dd30*/  BRA `(.L_x_4) ;  /* 0xfffffff000007947 */ /* 0x000fc0000383ffff */
[----:B------:R-:W-:-:S00]  /*dd40*/  NOP ;  /* 0x0000000000007918 */ /* 0x000fc00000000000 */
        /* <DEDUP_REMOVED lines=11> */
.L_x_5:


//--------------------- .nv.shared.matmul_kernel  --------------------------
	.section	.nv.shared.matmul_kernel,"aw",@nobits
	.sectionflags	@""
	.align	16
